// auto-generated by cutlass_sweep.gemm — config: {"arch": "sm_90", "cluster_m": 2, "cluster_n": 4, "dtype": "e4m3", "dtype_b": "e4m3", "layout": "nt", "stages": 0, "tile_k": 128, "tile_m": 64, "tile_n": 128}
#include "cutlass/cutlass.h"
#include "cutlass/gemm/collective/collective_builder.hpp"
#include "cutlass/gemm/device/gemm_universal_adapter.h"
#include "cutlass/gemm/kernel/gemm_universal.hpp"
#include "cutlass/epilogue/collective/collective_builder.hpp"

using ElemA = cutlass::float_e4m3_t;
using ElemB = cutlass::float_e4m3_t;
using ElemCD = cutlass::float_e4m3_t;
using Acc  = float;
using TileShape    = cute::Shape<cute::_64, cute::_128, cute::_128>;
using ClusterShape = cute::Shape<cute::_2, cute::_4, cute::_1>;

using CollectiveEpilogue = typename cutlass::epilogue::collective::CollectiveBuilder<
    cutlass::arch::Sm90, cutlass::arch::OpClassTensorOp,
    TileShape, ClusterShape,
    cutlass::epilogue::collective::EpilogueTileAuto,
    Acc, Acc,
    ElemCD, cutlass::layout::RowMajor, 128 / cutlass::sizeof_bits<ElemCD>::value,
    ElemCD, cutlass::layout::RowMajor, 128 / cutlass::sizeof_bits<ElemCD>::value,
    cutlass::epilogue::collective::EpilogueScheduleAuto
  >::CollectiveOp;

using CollectiveMainloop = typename cutlass::gemm::collective::CollectiveBuilder<
    cutlass::arch::Sm90, cutlass::arch::OpClassTensorOp,
    ElemA, cutlass::layout::RowMajor, 128 / cutlass::sizeof_bits<ElemA>::value,
    ElemB, cutlass::layout::ColumnMajor, 128 / cutlass::sizeof_bits<ElemB>::value,
    Acc,
    TileShape, ClusterShape,
    cutlass::gemm::collective::StageCountAutoCarveout<static_cast<int>(sizeof(typename CollectiveEpilogue::SharedStorage))>,
    cutlass::gemm::collective::KernelScheduleAuto
  >::CollectiveOp;

using GemmKernel = cutlass::gemm::kernel::GemmUniversal<
    cute::Shape<int,int,int,int>,
    CollectiveMainloop,
    CollectiveEpilogue
>;
using Gemm = cutlass::gemm::device::GemmUniversalAdapter<GemmKernel>;

// Force the device kernel symbol into the cubin without needing a host main.
auto* _anchor = &cutlass::device_kernel<GemmKernel>;


// ===== COMPILED SASS (sm_90a) =====

	.target	sm_90a

	.elftype	@"ET_EXEC"


//--------------------- .note.nv.tkinfo           --------------------------
	.section	.note.nv.tkinfo,"",@"SHT_NOTE"
	.sectionflags	@"SHF_NOTE_NV_TKINFO"
	.tkinfo
        /*0018*/ 	.word	0x00000002
        /*0030*/ 	.string	""
        /*0030*/ 	.string	"ptxas"
        /*0030*/ 	.string	"Cuda compilation tools, release 13.0, V13.0.88"
        /*0030*/ 	.string	"Build cuda_13.0.r13.0/compiler.36424714_0"
        /*0030*/ 	.string	"-arch sm_90a -m 64 "



//--------------------- .note.nv.cuinfo           --------------------------
	.section	.note.nv.cuinfo,"",@"SHT_NOTE"
	.sectionflags	@"SHF_NOTE_NV_CUINFO"
        /*0018*/ 	.short	0x0002
        /*001a*/ 	.short	0x005a
        /*001c*/ 	.short	0x0082
	.zero		2


//--------------------- .nv.info                  --------------------------
	.section	.nv.info,"",@"SHT_CUDA_INFO"
	.align	4


	//----- nvinfo : EIATTR_REGCOUNT
	.align		4
        /*0000*/ 	.byte	0x04, 0x2f
        /*0002*/ 	.short	(.L_12 - .L_11)
	.align		4
.L_11:
        /*0004*/ 	.word	index@(_ZN7cutlass13device_kernelINS_4gemm6kernel13GemmUniversalIN4cute5tupleIJiiiiEEENS1_10collective13CollectiveMmaINS1_37MainloopSm90TmaGmmaWarpSpecializedFP8ILi9ENS5_IJNS4_1CILi2EEENSA_ILi4EEENSA_ILi1EEEEEENS1_32KernelTmaWarpSpecializedPingpongEEENS5_IJNSA_ILi64EEENSA_ILi128EEESI_EEENS_12float_e4m3_tENS5_IJlSD_lEEESK_SL_NS4_8TiledMMAINS4_8MMA_AtomIJNS4_4SM904GMMA31MMA_64x128x32_F32E4M3E4M3_SS_TNILNSP_7ScaleInE1ELSR_1EEEEEENS4_6LayoutINS5_IJSD_SD_SD_EEENS5_IJNSA_ILi0EEESW_SW_EEEEENS5_IJNS4_10UnderscoreESZ_SZ_EEEEENS4_23SM90_TMA_LOAD_MULTICASTENS4_14ComposedLayoutINS4_7SwizzleILi3ELi4ELi3EEENS4_18smem_ptr_flag_bitsILi8EEENSU_INS5_IJNSA_ILi8EEESI_EEENS5_IJSI_SD_EEEEEEEvNS4_8identityES12_S1C_vS1D_EENS_8epilogue10collective6detail29Sm90TmaWarpSpecializedAdapterINS1G_15DefaultEpilogueISK_SL_SL_NS1F_6thread17LinearCombinationISK_Li1EffLNS1K_9ScaleType4KindE0ELNS_15FloatRoundStyleE2ESK_EENS1_15EpilogueDefaultEEEEEvvEEEEvNT_6ParamsE)
        /*0008*/ 	.word	0x000000a8


	//----- nvinfo : EIATTR_FRAME_SIZE
	.align		4
.L_12:
        /*000c*/ 	.byte	0x04, 0x11
        /*000e*/ 	.short	(.L_14 - .L_13)
	.align		4
.L_13:
        /*0010*/ 	.word	index@(_ZN7cutlass13device_kernelINS_4gemm6kernel13GemmUniversalIN4cute5tupleIJiiiiEEENS1_10collective13CollectiveMmaINS1_37MainloopSm90TmaGmmaWarpSpecializedFP8ILi9ENS5_IJNS4_1CILi2EEENSA_ILi4EEENSA_ILi1EEEEEENS1_32KernelTmaWarpSpecializedPingpongEEENS5_IJNSA_ILi64EEENSA_ILi128EEESI_EEENS_12float_e4m3_tENS5_IJlSD_lEEESK_SL_NS4_8TiledMMAINS4_8MMA_AtomIJNS4_4SM904GMMA31MMA_64x128x32_F32E4M3E4M3_SS_TNILNSP_7ScaleInE1ELSR_1EEEEEENS4_6LayoutINS5_IJSD_SD_SD_EEENS5_IJNSA_ILi0EEESW_SW_EEEEENS5_IJNS4_10UnderscoreESZ_SZ_EEEEENS4_23SM90_TMA_LOAD_MULTICASTENS4_14ComposedLayoutINS4_7SwizzleILi3ELi4ELi3EEENS4_18smem_ptr_flag_bitsILi8EEENSU_INS5_IJNSA_ILi8EEESI_EEENS5_IJSI_SD_EEEEEEEvNS4_8identityES12_S1C_vS1D_EENS_8epilogue10collective6detail29Sm90TmaWarpSpecializedAdapterINS1G_15DefaultEpilogueISK_SL_SL_NS1F_6thread17LinearCombinationISK_Li1EffLNS1K_9ScaleType4KindE0ELNS_15FloatRoundStyleE2ESK_EENS1_15EpilogueDefaultEEEEEvvEEEEvNT_6ParamsE)
        /*0014*/ 	.word	0x00000000


	//----- nvinfo : EIATTR_MIN_STACK_SIZE
	.align		4
.L_14:
        /*0018*/ 	.byte	0x04, 0x12
        /*001a*/ 	.short	(.L_16 - .L_15)
	.align		4
.L_15:
        /*001c*/ 	.word	index@(_ZN7cutlass13device_kernelINS_4gemm6kernel13GemmUniversalIN4cute5tupleIJiiiiEEENS1_10collective13CollectiveMmaINS1_37MainloopSm90TmaGmmaWarpSpecializedFP8ILi9ENS5_IJNS4_1CILi2EEENSA_ILi4EEENSA_ILi1EEEEEENS1_32KernelTmaWarpSpecializedPingpongEEENS5_IJNSA_ILi64EEENSA_ILi128EEESI_EEENS_12float_e4m3_tENS5_IJlSD_lEEESK_SL_NS4_8TiledMMAINS4_8MMA_AtomIJNS4_4SM904GMMA31MMA_64x128x32_F32E4M3E4M3_SS_TNILNSP_7ScaleInE1ELSR_1EEEEEENS4_6LayoutINS5_IJSD_SD_SD_EEENS5_IJNSA_ILi0EEESW_SW_EEEEENS5_IJNS4_10UnderscoreESZ_SZ_EEEEENS4_23SM90_TMA_LOAD_MULTICASTENS4_14ComposedLayoutINS4_7SwizzleILi3ELi4ELi3EEENS4_18smem_ptr_flag_bitsILi8EEENSU_INS5_IJNSA_ILi8EEESI_EEENS5_IJSI_SD_EEEEEEEvNS4_8identityES12_S1C_vS1D_EENS_8epilogue10collective6detail29Sm90TmaWarpSpecializedAdapterINS1G_15DefaultEpilogueISK_SL_SL_NS1F_6thread17LinearCombinationISK_Li1EffLNS1K_9ScaleType4KindE0ELNS_15FloatRoundStyleE2ESK_EENS1_15EpilogueDefaultEEEEEvvEEEEvNT_6ParamsE)
        /*0020*/ 	.word	0x00000000
.L_16:


//--------------------- .nv.compat                --------------------------
	.section	.nv.compat,"",@"SHT_CUDA_COMPAT_INFO"
	.align	4
        /*0000*/ 	.byte	0x02, 0x09, 0x01, 0x00, 0x02, 0x02, 0x04, 0x00, 0x02, 0x05, 0x05, 0x00, 0x03, 0x07, 0x01, 0x01
        /*0010*/ 	.byte	0x02, 0x03, 0x01, 0x00, 0x02, 0x06, 0x01, 0x00, 0x04, 0x0b, 0x08, 0x00, 0x00, 0x00, 0x00, 0x00
        /*0020*/ 	.byte	0x00, 0x00, 0x00, 0x00


//--------------------- .nv.info._ZN7cutlass13device_kernelINS_4gemm6kernel13GemmUniversalIN4cute5tupleIJiiiiEEENS1_10collective13CollectiveMmaINS1_37MainloopSm90TmaGmmaWarpSpecializedFP8ILi9ENS5_IJNS4_1CILi2EEENSA_ILi4EEENSA_ILi1EEEEEENS1_32KernelTmaWarpSpecializedPingpongEEENS5_IJNSA_ILi64EEENSA_ILi128EEESI_EEENS_12float_e4m3_tENS5_IJlSD_lEEESK_SL_NS4_8TiledMMAINS4_8MMA_AtomIJNS4_4SM904GMMA31MMA_64x128x32_F32E4M3E4M3_SS_TNILNSP_7ScaleInE1ELSR_1EEEEEENS4_6LayoutINS5_IJSD_SD_SD_EEENS5_IJNSA_ILi0EEESW_SW_EEEEENS5_IJNS4_10UnderscoreESZ_SZ_EEEEENS4_23SM90_TMA_LOAD_MULTICASTENS4_14ComposedLayoutINS4_7SwizzleILi3ELi4ELi3EEENS4_18smem_ptr_flag_bitsILi8EEENSU_INS5_IJNSA_ILi8EEESI_EEENS5_IJSI_SD_EEEEEEEvNS4_8identityES12_S1C_vS1D_EENS_8epilogue10collective6detail29Sm90TmaWarpSpecializedAdapterINS1G_15DefaultEpilogueISK_SL_SL_NS1F_6thread17LinearCombinationISK_Li1EffLNS1K_9ScaleType4KindE0ELNS_15FloatRoundStyleE2ESK_EENS1_15EpilogueDefaultEEEEEvvEEEEvNT_6ParamsE --------------------------
	.section	.nv.info._ZN7cutlass13device_kernelINS_4gemm6kernel13GemmUniversalIN4cute5tupleIJiiiiEEENS1_10collective13CollectiveMmaINS1_37MainloopSm90TmaGmmaWarpSpecializedFP8ILi9ENS5_IJNS4_1CILi2EEENSA_ILi4EEENSA_ILi1EEEEEENS1_32KernelTmaWarpSpecializedPingpongEEENS5_IJNSA_ILi64EEENSA_ILi128EEESI_EEENS_12float_e4m3_tENS5_IJlSD_lEEESK_SL_NS4_8TiledMMAINS4_8MMA_AtomIJNS4_4SM904GMMA31MMA_64x128x32_F32E4M3E4M3_SS_TNILNSP_7ScaleInE1ELSR_1EEEEEENS4_6LayoutINS5_IJSD_SD_SD_EEENS5_IJNSA_ILi0EEESW_SW_EEEEENS5_IJNS4_10UnderscoreESZ_SZ_EEEEENS4_23SM90_TMA_LOAD_MULTICASTENS4_14ComposedLayoutINS4_7SwizzleILi3ELi4ELi3EEENS4_18smem_ptr_flag_bitsILi8EEENSU_INS5_IJNSA_ILi8EEESI_EEENS5_IJSI_SD_EEEEEEEvNS4_8identityES12_S1C_vS1D_EENS_8epilogue10collective6detail29Sm90TmaWarpSpecializedAdapterINS1G_15DefaultEpilogueISK_SL_SL_NS1F_6thread17LinearCombinationISK_Li1EffLNS1K_9ScaleType4KindE0ELNS_15FloatRoundStyleE2ESK_EENS1_15EpilogueDefaultEEEEEvvEEEEvNT_6ParamsE,"",@"SHT_CUDA_INFO"
	.sectionflags	@""
	.align	4


	//----- nvinfo : EIATTR_CUDA_API_VERSION
	.align		4
        /*0000*/ 	.byte	0x04, 0x37
        /*0002*/ 	.short	(.L_18 - .L_17)
.L_17:
        /*0004*/ 	.word	0x00000082


	//----- nvinfo : EIATTR_KPARAM_INFO
	.align		4
.L_18:
        /*0008*/ 	.byte	0x04, 0x17
        /*000a*/ 	.short	(.L_20 - .L_19)
.L_19:
        /*000c*/ 	.word	0x00000000
        /*0010*/ 	.short	0x0000
        /*0012*/ 	.short	0x0070
        /*0014*/ 	.byte	0x00, 0xf0, 0x01, 0x10


	//----- nvinfo : EIATTR_SPARSE_MMA_MASK
	.align		4
.L_20:
        /*0018*/ 	.byte	0x03, 0x50
        /*001a*/ 	.short	0x0000


	//----- nvinfo : EIATTR_MAXREG_COUNT
	.align		4
        /*001c*/ 	.byte	0x03, 0x1b
        /*001e*/ 	.short	0x00a8


	//----- nvinfo : EIATTR_NUM_BARRIERS
	.align		4
        /*0020*/ 	.byte	0x02, 0x4c
        /*0022*/ 	.byte	0x01
	.zero		1


	//----- nvinfo : EIATTR_MERCURY_ISA_VERSION
	.align		4
        /*0024*/ 	.byte	0x03, 0x5f
        /*0026*/ 	.short	0x0101


	//----- nvinfo : EIATTR_INT_WARP_WIDE_INSTR_OFFSETS
	.align		4
        /*0028*/ 	.byte	0x04, 0x31
        /*002a*/ 	.short	(.L_22 - .L_21)


	//   ....[0]....
.L_21:
        /*002c*/ 	.word	0x00000580


	//   ....[1]....
        /*0030*/ 	.word	0x000005c0


	//   ....[2]....
        /*0034*/ 	.word	0x00000600


	//   ....[3]....
        /*0038*/ 	.word	0x000006a0


	//   ....[4]....
        /*003c*/ 	.word	0x000006c0


	//   ....[5]....
        /*0040*/ 	.word	0x00000720


	//   ....[6]....
        /*0044*/ 	.word	0x00000810


	//   ....[7]....
        /*0048*/ 	.word	0x00000860


	//   ....[8]....
        /*004c*/ 	.word	0x00003360


	//----- nvinfo : EIATTR_COOP_GROUP_MASK_REGIDS
	.align		4
.L_22:
        /*0050*/ 	.byte	0x04, 0x29
        /*0052*/ 	.short	(.L_24 - .L_23)


	//   ....[0]....
.L_23:
        /*0054*/ 	.word	0xffffffff


	//   ....[1]....
        /*0058*/ 	.word	0xffffffff


	//   ....[2]....
        /*005c*/ 	.word	0xffffffff


	//   ....[3]....
        /*0060*/ 	.word	0xffffffff


	//   ....[4]....
        /*0064*/ 	.word	0xffffffff


	//   ....[5]....
        /*0068*/ 	.word	0xffffffff


	//   ....[6]....
        /*006c*/ 	.word	0xffffffff


	//----- nvinfo : EIATTR_COOP_GROUP_INSTR_OFFSETS
	.align		4
.L_24:
        /*0070*/ 	.byte	0x04, 0x28
        /*0072*/ 	.short	(.L_26 - .L_25)


	//   ....[0]....
.L_25:
        /*0074*/ 	.word	0x00000060


	//   ....[1]....
        /*0078*/ 	.word	0x00000070


	//   ....[2]....
        /*007c*/ 	.word	0x00000130


	//   ....[3]....
        /*0080*/ 	.word	0x00000390


	//   ....[4]....
        /*0084*/ 	.word	0x000003d0


	//   ....[5]....
        /*0088*/ 	.word	0x00000450


	//   ....[6]....
        /*008c*/ 	.word	0x00000a20


	//----- nvinfo : EIATTR_REG_RECONFIG
	.align		4
.L_26:
        /*0090*/ 	.byte	0x01, 0x54
	.zero		2


	//----- nvinfo : EIATTR_MBARRIER_INSTR_OFFSETS
	.align		4
        /*0094*/ 	.byte	0x04, 0x39
        /*0096*/ 	.short	(.L_28 - .L_27)


	//   ....[0]....
.L_27:
        /*0098*/ 	.word	0x00000250
        /*009c*/ 	.word	0x000000ff
        /*00a0*/ 	.word	0x00000000
        /*00a4*/ 	.short	0x0100
        /*00a6*/ 	.byte	0x08
	.zero		1


	//   ....[1]....
        /*00a8*/ 	.word	0x00000260
        /*00ac*/ 	.word	0x000000ff
        /*00b0*/ 	.word	0x00000048
        /*00b4*/ 	.short	0x0100
        /*00b6*/ 	.byte	0x08
	.zero		1


	//   ....[2]....
        /*00b8*/ 	.word	0x00000270
        /*00bc*/ 	.word	0x000000ff
        /*00c0*/ 	.word	0x00000008
        /*00c4*/ 	.short	0x0100
        /*00c6*/ 	.byte	0x08
	.zero		1


	//   ....[3]....
        /*00c8*/ 	.word	0x00000280
        /*00cc*/ 	.word	0x000000ff
        /*00d0*/ 	.word	0x00000050
        /*00d4*/ 	.short	0x0100
        /*00d6*/ 	.byte	0x08
	.zero		1


	//   ....[4]....
        /*00d8*/ 	.word	0x00000290
        /*00dc*/ 	.word	0x000000ff
        /*00e0*/ 	.word	0x00000010
        /*00e4*/ 	.short	0x0100
        /*00e6*/ 	.byte	0x08
	.zero		1


	//   ....[5]....
        /*00e8*/ 	.word	0x000002a0
        /*00ec*/ 	.word	0x000000ff
        /*00f0*/ 	.word	0x00000058
        /*00f4*/ 	.short	0x0100
        /*00f6*/ 	.byte	0x08
	.zero		1


	//   ....[6]....
        /*00f8*/ 	.word	0x000002b0
        /*00fc*/ 	.word	0x000000ff
        /*0100*/ 	.word	0x00000018
        /*0104*/ 	.short	0x0100
        /*0106*/ 	.byte	0x08
	.zero		1


	//   ....[7]....
        /*0108*/ 	.word	0x000002c0
        /*010c*/ 	.word	0x000000ff
        /*0110*/ 	.word	0x00000060
        /*0114*/ 	.short	0x0100
        /*0116*/ 	.byte	0x08
	.zero		1


	//   ....[8]....
        /*0118*/ 	.word	0x000002d0
        /*011c*/ 	.word	0x000000ff
        /*0120*/ 	.word	0x00000020
        /*0124*/ 	.short	0x0100
        /*0126*/ 	.byte	0x08
	.zero		1


	//   ....[9]....
        /*0128*/ 	.word	0x000002e0
        /*012c*/ 	.word	0x000000ff
        /*0130*/ 	.word	0x00000068
        /*0134*/ 	.short	0x0100
        /*0136*/ 	.byte	0x08
	.zero		1


	//   ....[10]....
        /*0138*/ 	.word	0x000002f0
        /*013c*/ 	.word	0x000000ff
        /*0140*/ 	.word	0x00000028
        /*0144*/ 	.short	0x0100
        /*0146*/ 	.byte	0x08
	.zero		1


	//   ....[11]....
        /*0148*/ 	.word	0x00000300
        /*014c*/ 	.word	0x000000ff
        /*0150*/ 	.word	0x00000070
        /*0154*/ 	.short	0x0100
        /*0156*/ 	.byte	0x08
	.zero		1


	//   ....[12]....
        /*0158*/ 	.word	0x00000310
        /*015c*/ 	.word	0x000000ff
        /*0160*/ 	.word	0x00000030
        /*0164*/ 	.short	0x0100
        /*0166*/ 	.byte	0x08
	.zero		1


	//   ....[13]....
        /*0168*/ 	.word	0x00000320
        /*016c*/ 	.word	0x000000ff
        /*0170*/ 	.word	0x00000078
        /*0174*/ 	.short	0x0100
        /*0176*/ 	.byte	0x08
	.zero		1


	//   ....[14]....
        /*0178*/ 	.word	0x00000330
        /*017c*/ 	.word	0x000000ff
        /*0180*/ 	.word	0x00000038
        /*0184*/ 	.short	0x0100
        /*0186*/ 	.byte	0x08
	.zero		1


	//   ....[15]....
        /*0188*/ 	.word	0x00000340
        /*018c*/ 	.word	0x000000ff
        /*0190*/ 	.word	0x00000080
        /*0194*/ 	.short	0x0100
        /*0196*/ 	.byte	0x08
	.zero		1


	//   ....[16]....
        /*0198*/ 	.word	0x00000350
        /*019c*/ 	.word	0x000000ff
        /*01a0*/ 	.word	0x00000040
        /*01a4*/ 	.short	0x0100
        /*01a6*/ 	.byte	0x08
	.zero		1


	//   ....[17]....
        /*01a8*/ 	.word	0x00000360
        /*01ac*/ 	.word	0x000000ff
        /*01b0*/ 	.word	0x00000088
        /*01b4*/ 	.short	0x0100
        /*01b6*/ 	.byte	0x08
	.zero		1


	//   ....[18]....
        /*01b8*/ 	.word	0x00000890
        /*01bc*/ 	.word	0x000000ff
        /*01c0*/ 	.word	0x000000c0
        /*01c4*/ 	.short	0x0100
        /*01c6*/ 	.byte	0x08
	.zero		1


	//   ....[19]....
        /*01c8*/ 	.word	0x00000930
        /*01cc*/ 	.word	0x000000ff
        /*01d0*/ 	.word	0x000000c8
        /*01d4*/ 	.short	0x0100
        /*01d6*/ 	.byte	0x08
	.zero		1


	//   ....[20]....
        /*01d8*/ 	.word	0x000009a0
        /*01dc*/ 	.word	0x000000ff
        /*01e0*/ 	.word	0x000000a0
        /*01e4*/ 	.short	0x0100
        /*01e6*/ 	.byte	0x09
	.zero		1


	//   ....[21]....
        /*01e8*/ 	.word	0x000009b0
        /*01ec*/ 	.word	0x000000ff
        /*01f0*/ 	.word	0x000000a8
        /*01f4*/ 	.short	0x0100
        /*01f6*/ 	.byte	0x09
	.zero		1


	//   ....[22]....
        /*01f8*/ 	.word	0x000009c0
        /*01fc*/ 	.word	0x000000ff
        /*0200*/ 	.word	0x000000b0
        /*0204*/ 	.short	0x0100
        /*0206*/ 	.byte	0x09
	.zero		1


	//   ....[23]....
        /*0208*/ 	.word	0x000009d0
        /*020c*/ 	.word	0x000000ff
        /*0210*/ 	.word	0x000000b8
        /*0214*/ 	.short	0x0100
        /*0216*/ 	.byte	0x09
	.zero		1


	//   ....[24]....
        /*0218*/ 	.word	0x00001730
        /*021c*/ 	.word	0x000000ff
        /*0220*/ 	.word	0xfffffff8
        /*0224*/ 	.short	0x010a
        /*0226*/ 	.byte	0x0b
	.zero		1


	//   ....[25]....
        /*0228*/ 	.word	0x00001c10
        /*022c*/ 	.word	0x000000ff
        /*0230*/ 	.word	0x00000000
        /*0234*/ 	.short	0x010a
        /*0236*/ 	.byte	0x06
	.zero		1


	//   ....[26]....
        /*0238*/ 	.word	0x00001c50
        /*023c*/ 	.word	0x000000ff
        /*0240*/ 	.word	0x00000000
        /*0244*/ 	.short	0x010a
        /*0246*/ 	.byte	0x06
	.zero		1


	//   ....[27]....
        /*0248*/ 	.word	0x00002610
        /*024c*/ 	.word	0x000000ff
        /*0250*/ 	.word	0x00000000
        /*0254*/ 	.short	0x010a
        /*0256*/ 	.byte	0x10
	.zero		1


	//   ....[28]....
        /*0258*/ 	.word	0x00002650
        /*025c*/ 	.word	0x000000ff
        /*0260*/ 	.word	0x00000000
        /*0264*/ 	.short	0x010a
        /*0266*/ 	.byte	0x10
	.zero		1


	//   ....[29]....
        /*0268*/ 	.word	0x00002d70
        /*026c*/ 	.word	0x00000015
        /*0270*/ 	.word	0x00000000
        /*0274*/ 	.short	0x0101
        /*0276*/ 	.byte	0x3f
	.zero		1


	//   ....[30]....
        /*0278*/ 	.word	0x000032f0
        /*027c*/ 	.word	0x00000013
        /*0280*/ 	.word	0x00000000
        /*0284*/ 	.short	0x0101
        /*0286*/ 	.byte	0x16
	.zero		1


	//   ....[31]....
        /*0288*/ 	.word	0x00003400
        /*028c*/ 	.word	0x00000013
        /*0290*/ 	.word	0x00000000
        /*0294*/ 	.short	0x0101
        /*0296*/ 	.byte	0x3f
	.zero		1


	//   ....[32]....
        /*0298*/ 	.word	0x000034c0
        /*029c*/ 	.word	0x000000ff
        /*02a0*/ 	.word	0x00000008
        /*02a4*/ 	.short	0x010a
        /*02a6*/ 	.byte	0x0b
	.zero		1


	//   ....[33]....
        /*02a8*/ 	.word	0x00007d60
        /*02ac*/ 	.word	0x00000004
        /*02b0*/ 	.word	0x00000000
        /*02b4*/ 	.short	0x0101
        /*02b6*/ 	.byte	0x16
	.zero		1


	//   ....[34]....
        /*02b8*/ 	.word	0x00008760
        /*02bc*/ 	.word	0x00000013
        /*02c0*/ 	.word	0x00000048
        /*02c4*/ 	.short	0x010a
        /*02c6*/ 	.byte	0x3f
	.zero		1


	//   ....[35]....
        /*02c8*/ 	.word	0x00008b10
        /*02cc*/ 	.word	0x0000000a
        /*02d0*/ 	.word	0x000000c8
        /*02d4*/ 	.short	0x0101
        /*02d6*/ 	.byte	0x3f
	.zero		1


	//   ....[36]....
        /*02d8*/ 	.word	0x00009270
        /*02dc*/ 	.word	0x00000005
        /*02e0*/ 	.word	0x00000000
        /*02e4*/ 	.short	0x010a
        /*02e6*/ 	.byte	0x3f
	.zero		1


	//   ....[37]....
        /*02e8*/ 	.word	0x000092f0
        /*02ec*/ 	.word	0x00000007
        /*02f0*/ 	.word	0x00000000
        /*02f4*/ 	.short	0x010a
        /*02f6*/ 	.byte	0x3f
	.zero		1


	//   ....[38]....
        /*02f8*/ 	.word	0x00009380
        /*02fc*/ 	.word	0x00000006
        /*0300*/ 	.word	0x00000000
        /*0304*/ 	.short	0x010a
        /*0306*/ 	.byte	0x3f
	.zero		1


	//   ....[39]....
        /*0308*/ 	.word	0x00009410
        /*030c*/ 	.word	0x00000009
        /*0310*/ 	.word	0x00000000
        /*0314*/ 	.short	0x010a
        /*0316*/ 	.byte	0x3f
	.zero		1


	//   ....[40]....
        /*0318*/ 	.word	0x000094a0
        /*031c*/ 	.word	0x00000006
        /*0320*/ 	.word	0x00000000
        /*0324*/ 	.short	0x010a
        /*0326*/ 	.byte	0x3f
	.zero		1


	//   ....[41]....
        /*0328*/ 	.word	0x00009530
        /*032c*/ 	.word	0x00000009
        /*0330*/ 	.word	0x00000000
        /*0334*/ 	.short	0x010a
        /*0336*/ 	.byte	0x3f
	.zero		1


	//   ....[42]....
        /*0338*/ 	.word	0x000095c0
        /*033c*/ 	.word	0x00000008
        /*0340*/ 	.word	0x00000000
        /*0344*/ 	.short	0x010a
        /*0346*/ 	.byte	0x3f
	.zero		1


	//   ....[43]....
        /*0348*/ 	.word	0x00009650
        /*034c*/ 	.word	0x0000000b
        /*0350*/ 	.word	0x00000000
        /*0354*/ 	.short	0x010a
        /*0356*/ 	.byte	0x3f
	.zero		1


	//   ....[44]....
        /*0358*/ 	.word	0x000096e0
        /*035c*/ 	.word	0x00000003
        /*0360*/ 	.word	0x00000000
        /*0364*/ 	.short	0x010a
        /*0366*/ 	.byte	0x3f
	.zero		1


	//   ....[45]....
        /*0368*/ 	.word	0x00009750
        /*036c*/ 	.word	0x00000013
        /*0370*/ 	.word	0xfffffff8
        /*0374*/ 	.short	0x010a
        /*0376*/ 	.byte	0x3f
	.zero		1


	//   ....[46]....
        /*0378*/ 	.word	0x000097b0
        /*037c*/ 	.word	0x00000013
        /*0380*/ 	.word	0x00000000
        /*0384*/ 	.short	0x010a
        /*0386*/ 	.byte	0x3f
	.zero		1


	//   ....[47]....
        /*0388*/ 	.word	0x00009810
        /*038c*/ 	.word	0x00000015
        /*0390*/ 	.word	0x00000000
        /*0394*/ 	.short	0x010a
        /*0396*/ 	.byte	0x3f
	.zero		1


	//   ....[48]....
        /*0398*/ 	.word	0x00009870
        /*039c*/ 	.word	0x00000013
        /*03a0*/ 	.word	0x00000008
        /*03a4*/ 	.short	0x010a
        /*03a6*/ 	.byte	0x3f
	.zero		1


	//   ....[49]....
        /*03a8*/ 	.word	0x00009940
        /*03ac*/ 	.word	0x00000013
        /*03b0*/ 	.word	0x00000048
        /*03b4*/ 	.short	0x010a
        /*03b6*/ 	.byte	0x3f
	.zero		1


	//   ....[50]....
        /*03b8*/ 	.word	0x00009a20
        /*03bc*/ 	.word	0x00000005
        /*03c0*/ 	.word	0x00000000
        /*03c4*/ 	.short	0x010a
        /*03c6*/ 	.byte	0x3f
	.zero		1


	//   ....[51]....
        /*03c8*/ 	.word	0x00009a70
        /*03cc*/ 	.word	0x00000007
        /*03d0*/ 	.word	0x00000000
        /*03d4*/ 	.short	0x010a
        /*03d6*/ 	.byte	0x3f
	.zero		1


	//   ....[52]....
        /*03d8*/ 	.word	0x00009ac0
        /*03dc*/ 	.word	0x00000006
        /*03e0*/ 	.word	0x00000000
        /*03e4*/ 	.short	0x010a
        /*03e6*/ 	.byte	0x3f
	.zero		1


	//   ....[53]....
        /*03e8*/ 	.word	0x00009b10
        /*03ec*/ 	.word	0x00000009
        /*03f0*/ 	.word	0x00000000
        /*03f4*/ 	.short	0x010a
        /*03f6*/ 	.byte	0x3f
	.zero		1


	//   ....[54]....
        /*03f8*/ 	.word	0x00009b60
        /*03fc*/ 	.word	0x00000006
        /*0400*/ 	.word	0x00000000
        /*0404*/ 	.short	0x010a
        /*0406*/ 	.byte	0x3f
	.zero		1


	//   ....[55]....
        /*0408*/ 	.word	0x00009bb0
        /*040c*/ 	.word	0x00000009
        /*0410*/ 	.word	0x00000000
        /*0414*/ 	.short	0x010a
        /*0416*/ 	.byte	0x3f
	.zero		1


	//   ....[56]....
        /*0418*/ 	.word	0x00009c00
        /*041c*/ 	.word	0x00000008
        /*0420*/ 	.word	0x00000000
        /*0424*/ 	.short	0x010a
        /*0426*/ 	.byte	0x3f
	.zero		1


	//   ....[57]....
        /*0428*/ 	.word	0x00009c50
        /*042c*/ 	.word	0x0000000b
        /*0430*/ 	.word	0x00000000
        /*0434*/ 	.short	0x010a
        /*0436*/ 	.byte	0x3f
	.zero		1


	//----- nvinfo : EIATTR_NUM_MBARRIERS
	.align		4
.L_28:
        /*0438*/ 	.byte	0x03, 0x38
        /*043a*/ 	.short	0x0018


	//----- nvinfo : EIATTR_EXIT_INSTR_OFFSETS
	.align		4
        /*043c*/ 	.byte	0x04, 0x1c
        /*043e*/ 	.short	(.L_30 - .L_29)


	//   ....[0]....
.L_29:
        /*0440*/ 	.word	0x00001470


	//   ....[1]....
        /*0444*/ 	.word	0x000014d0


	//   ....[2]....
        /*0448*/ 	.word	0x00008370


	//   ....[3]....
        /*044c*/ 	.word	0x000083a0


	//   ....[4]....
        /*0450*/ 	.word	0x00009730


	//----- nvinfo : EIATTR_MAX_THREADS
	.align		4
.L_30:
        /*0454*/ 	.byte	0x04, 0x05
        /*0456*/ 	.short	(.L_32 - .L_31)
.L_31:
        /*0458*/ 	.word	0x00000180
        /*045c*/ 	.word	0x00000001
        /*0460*/ 	.word	0x00000001


	//----- nvinfo : EIATTR_CRS_STACK_SIZE
	.align		4
.L_32:
        /*0464*/ 	.byte	0x04, 0x1e
        /*0466*/ 	.short	(.L_34 - .L_33)
.L_33:
        /*0468*/ 	.word	0x00000000


	//----- nvinfo : EIATTR_CBANK_PARAM_SIZE
	.align		4
.L_34:
        /*046c*/ 	.byte	0x03, 0x19
        /*046e*/ 	.short	0x0470


	//----- nvinfo : EIATTR_PARAM_CBANK
	.align		4
        /*0470*/ 	.byte	0x04, 0x0a
        /*0472*/ 	.short	(.L_36 - .L_35)
	.align		4
.L_35:
        /*0474*/ 	.word	index@(.nv.constant0._ZN7cutlass13device_kernelINS_4gemm6kernel13GemmUniversalIN4cute5tupleIJiiiiEEENS1_10collective13CollectiveMmaINS1_37MainloopSm90TmaGmmaWarpSpecializedFP8ILi9ENS5_IJNS4_1CILi2EEENSA_ILi4EEENSA_ILi1EEEEEENS1_32KernelTmaWarpSpecializedPingpongEEENS5_IJNSA_ILi64EEENSA_ILi128EEESI_EEENS_12float_e4m3_tENS5_IJlSD_lEEESK_SL_NS4_8TiledMMAINS4_8MMA_AtomIJNS4_4SM904GMMA31MMA_64x128x32_F32E4M3E4M3_SS_TNILNSP_7ScaleInE1ELSR_1EEEEEENS4_6LayoutINS5_IJSD_SD_SD_EEENS5_IJNSA_ILi0EEESW_SW_EEEEENS5_IJNS4_10UnderscoreESZ_SZ_EEEEENS4_23SM90_TMA_LOAD_MULTICASTENS4_14ComposedLayoutINS4_7SwizzleILi3ELi4ELi3EEENS4_18smem_ptr_flag_bitsILi8EEENSU_INS5_IJNSA_ILi8EEESI_EEENS5_IJSI_SD_EEEEEEEvNS4_8identityES12_S1C_vS1D_EENS_8epilogue10collective6detail29Sm90TmaWarpSpecializedAdapterINS1G_15DefaultEpilogueISK_SL_SL_NS1F_6thread17LinearCombinationISK_Li1EffLNS1K_9ScaleType4KindE0ELNS_15FloatRoundStyleE2ESK_EENS1_15EpilogueDefaultEEEEEvvEEEEvNT_6ParamsE)
        /*0478*/ 	.short	0x0210
        /*047a*/ 	.short	0x0470


	//----- nvinfo : EIATTR_SW_WAR
	.align		4
.L_36:
        /*047c*/ 	.byte	0x04, 0x36
        /*047e*/ 	.short	(.L_38 - .L_37)
.L_37:
        /*0480*/ 	.word	0x00000008
.L_38:


//--------------------- .nv.callgraph             --------------------------
	.section	.nv.callgraph,"",@"SHT_CUDA_CALLGRAPH"
	.align	4
	.sectionentsize	8
	.align		4
        /*0000*/ 	.word	0x00000000
	.align		4
        /*0004*/ 	.word	0xffffffff
	.align		4
        /*0008*/ 	.word	0x00000000
	.align		4
        /*000c*/ 	.word	0xfffffffe
	.align		4
        /*0010*/ 	.word	0x00000000
	.align		4
        /*0014*/ 	.word	0xfffffffd
	.align		4
        /*0018*/ 	.word	0x00000000
	.align		4
        /*001c*/ 	.word	0xfffffffc


//--------------------- .nv.constant4             --------------------------
	.section	.nv.constant4,"a",@progbits
	.align	8
	.align		8
.nv.constant4:
        /*0000*/ 	.dword	_ZN40_INTERNAL_b8f96232_4_k_cu_971ac473_277894cuda3std3__45__cpo5beginE
	.align		8
        /*0008*/ 	.dword	_ZN40_INTERNAL_b8f96232_4_k_cu_971ac473_277894cuda3std3__45__cpo3endE
	.align		8
        /*0010*/ 	.dword	_ZN40_INTERNAL_b8f96232_4_k_cu_971ac473_277894cuda3std3__45__cpo6cbeginE
	.align		8
        /*0018*/ 	.dword	_ZN40_INTERNAL_b8f96232_4_k_cu_971ac473_277894cuda3std3__45__cpo4cendE
	.align		8
        /*0020*/ 	.dword	_ZN40_INTERNAL_b8f96232_4_k_cu_971ac473_277894cuda3std3__442_GLOBAL__N__b8f96232_4_k_cu_971ac473_277896ignoreE
	.align		8
        /*0028*/ 	.dword	_ZN40_INTERNAL_b8f96232_4_k_cu_971ac473_277894cuda3std3__419piecewise_constructE
	.align		8
        /*0030*/ 	.dword	_ZN40_INTERNAL_b8f96232_4_k_cu_971ac473_277894cuda3std3__48in_placeE
	.align		8
        /*0038*/ 	.dword	_ZN40_INTERNAL_b8f96232_4_k_cu_971ac473_277894cuda3std6ranges3__45__cpo4swapE
	.align		8
        /*0040*/ 	.dword	_ZN40_INTERNAL_b8f96232_4_k_cu_971ac473_277894cuda3std6ranges3__45__cpo9iter_moveE
	.align		8
        /*0048*/ 	.dword	_ZN40_INTERNAL_b8f96232_4_k_cu_971ac473_277894cute7productE
	.align		8
        /*0050*/ 	.dword	_ZN40_INTERNAL_b8f96232_4_k_cu_971ac473_277894cute1_E


//--------------------- .text._ZN7cutlass13device_kernelINS_4gemm6kernel13GemmUniversalIN4cute5tupleIJiiiiEEENS1_10collective13CollectiveMmaINS1_37MainloopSm90TmaGmmaWarpSpecializedFP8ILi9ENS5_IJNS4_1CILi2EEENSA_ILi4EEENSA_ILi1EEEEEENS1_32KernelTmaWarpSpecializedPingpongEEENS5_IJNSA_ILi64EEENSA_ILi128EEESI_EEENS_12float_e4m3_tENS5_IJlSD_lEEESK_SL_NS4_8TiledMMAINS4_8MMA_AtomIJNS4_4SM904GMMA31MMA_64x128x32_F32E4M3E4M3_SS_TNILNSP_7ScaleInE1ELSR_1EEEEEENS4_6LayoutINS5_IJSD_SD_SD_EEENS5_IJNSA_ILi0EEESW_SW_EEEEENS5_IJNS4_10UnderscoreESZ_SZ_EEEEENS4_23SM90_TMA_LOAD_MULTICASTENS4_14ComposedLayoutINS4_7SwizzleILi3ELi4ELi3EEENS4_18smem_ptr_flag_bitsILi8EEENSU_INS5_IJNSA_ILi8EEESI_EEENS5_IJSI_SD_EEEEEEEvNS4_8identityES12_S1C_vS1D_EENS_8epilogue10collective6detail29Sm90TmaWarpSpecializedAdapterINS1G_15DefaultEpilogueISK_SL_SL_NS1F_6thread17LinearCombinationISK_Li1EffLNS1K_9ScaleType4KindE0ELNS_15FloatRoundStyleE2ESK_EENS1_15EpilogueDefaultEEEEEvvEEEEvNT_6ParamsE --------------------------
	.section	.text._ZN7cutlass13device_kernelINS_4gemm6kernel13GemmUniversalIN4cute5tupleIJiiiiEEENS1_10collective13CollectiveMmaINS1_37MainloopSm90TmaGmmaWarpSpecializedFP8ILi9ENS5_IJNS4_1CILi2EEENSA_ILi4EEENSA_ILi1EEEEEENS1_32KernelTmaWarpSpecializedPingpongEEENS5_IJNSA_ILi64EEENSA_ILi128EEESI_EEENS_12float_e4m3_tENS5_IJlSD_lEEESK_SL_NS4_8TiledMMAINS4_8MMA_AtomIJNS4_4SM904GMMA31MMA_64x128x32_F32E4M3E4M3_SS_TNILNSP_7ScaleInE1ELSR_1EEEEEENS4_6LayoutINS5_IJSD_SD_SD_EEENS5_IJNSA_ILi0EEESW_SW_EEEEENS5_IJNS4_10UnderscoreESZ_SZ_EEEEENS4_23SM90_TMA_LOAD_MULTICASTENS4_14ComposedLayoutINS4_7SwizzleILi3ELi4ELi3EEENS4_18smem_ptr_flag_bitsILi8EEENSU_INS5_IJNSA_ILi8EEESI_EEENS5_IJSI_SD_EEEEEEEvNS4_8identityES12_S1C_vS1D_EENS_8epilogue10collective6detail29Sm90TmaWarpSpecializedAdapterINS1G_15DefaultEpilogueISK_SL_SL_NS1F_6thread17LinearCombinationISK_Li1EffLNS1K_9ScaleType4KindE0ELNS_15FloatRoundStyleE2ESK_EENS1_15EpilogueDefaultEEEEEvvEEEEvNT_6ParamsE,"ax",@progbits
	.align	128
.text._ZN7cutlass13device_kernelINS_4gemm6kernel13GemmUniversalIN4cute5tupleIJiiiiEEENS1_10collective13CollectiveMmaINS1_37MainloopSm90TmaGmmaWarpSpecializedFP8ILi9ENS5_IJNS4_1CILi2EEENSA_ILi4EEENSA_ILi1EEEEEENS1_32KernelTmaWarpSpecializedPingpongEEENS5_IJNSA_ILi64EEENSA_ILi128EEESI_EEENS_12float_e4m3_tENS5_IJlSD_lEEESK_SL_NS4_8TiledMMAINS4_8MMA_AtomIJNS4_4SM904GMMA31MMA_64x128x32_F32E4M3E4M3_SS_TNILNSP_7ScaleInE1ELSR_1EEEEEENS4_6LayoutINS5_IJSD_SD_SD_EEENS5_IJNSA_ILi0EEESW_SW_EEEEENS5_IJNS4_10UnderscoreESZ_SZ_EEEEENS4_23SM90_TMA_LOAD_MULTICASTENS4_14ComposedLayoutINS4_7SwizzleILi3ELi4ELi3EEENS4_18smem_ptr_flag_bitsILi8EEENSU_INS5_IJNSA_ILi8EEESI_EEENS5_IJSI_SD_EEEEEEEvNS4_8identityES12_S1C_vS1D_EENS_8epilogue10collective6detail29Sm90TmaWarpSpecializedAdapterINS1G_15DefaultEpilogueISK_SL_SL_NS1F_6thread17LinearCombinationISK_Li1EffLNS1K_9ScaleType4KindE0ELNS_15FloatRoundStyleE2ESK_EENS1_15EpilogueDefaultEEEEEvvEEEEvNT_6ParamsE:
        .type           _ZN7cutlass13device_kernelINS_4gemm6kernel13GemmUniversalIN4cute5tupleIJiiiiEEENS1_10collective13CollectiveMmaINS1_37MainloopSm90TmaGmmaWarpSpecializedFP8ILi9ENS5_IJNS4_1CILi2EEENSA_ILi4EEENSA_ILi1EEEEEENS1_32KernelTmaWarpSpecializedPingpongEEENS5_IJNSA_ILi64EEENSA_ILi128EEESI_EEENS_12float_e4m3_tENS5_IJlSD_lEEESK_SL_NS4_8TiledMMAINS4_8MMA_AtomIJNS4_4SM904GMMA31MMA_64x128x32_F32E4M3E4M3_SS_TNILNSP_7ScaleInE1ELSR_1EEEEEENS4_6LayoutINS5_IJSD_SD_SD_EEENS5_IJNSA_ILi0EEESW_SW_EEEEENS5_IJNS4_10UnderscoreESZ_SZ_EEEEENS4_23SM90_TMA_LOAD_MULTICASTENS4_14ComposedLayoutINS4_7SwizzleILi3ELi4ELi3EEENS4_18smem_ptr_flag_bitsILi8EEENSU_INS5_IJNSA_ILi8EEESI_EEENS5_IJSI_SD_EEEEEEEvNS4_8identityES12_S1C_vS1D_EENS_8epilogue10collective6detail29Sm90TmaWarpSpecializedAdapterINS1G_15DefaultEpilogueISK_SL_SL_NS1F_6thread17LinearCombinationISK_Li1EffLNS1K_9ScaleType4KindE0ELNS_15FloatRoundStyleE2ESK_EENS1_15EpilogueDefaultEEEEEvvEEEEvNT_6ParamsE,@function
        .size           _ZN7cutlass13device_kernelINS_4gemm6kernel13GemmUniversalIN4cute5tupleIJiiiiEEENS1_10collective13CollectiveMmaINS1_37MainloopSm90TmaGmmaWarpSpecializedFP8ILi9ENS5_IJNS4_1CILi2EEENSA_ILi4EEENSA_ILi1EEEEEENS1_32KernelTmaWarpSpecializedPingpongEEENS5_IJNSA_ILi64EEENSA_ILi128EEESI_EEENS_12float_e4m3_tENS5_IJlSD_lEEESK_SL_NS4_8TiledMMAINS4_8MMA_AtomIJNS4_4SM904GMMA31MMA_64x128x32_F32E4M3E4M3_SS_TNILNSP_7ScaleInE1ELSR_1EEEEEENS4_6LayoutINS5_IJSD_SD_SD_EEENS5_IJNSA_ILi0EEESW_SW_EEEEENS5_IJNS4_10UnderscoreESZ_SZ_EEEEENS4_23SM90_TMA_LOAD_MULTICASTENS4_14ComposedLayoutINS4_7SwizzleILi3ELi4ELi3EEENS4_18smem_ptr_flag_bitsILi8EEENSU_INS5_IJNSA_ILi8EEESI_EEENS5_IJSI_SD_EEEEEEEvNS4_8identityES12_S1C_vS1D_EENS_8epilogue10collective6detail29Sm90TmaWarpSpecializedAdapterINS1G_15DefaultEpilogueISK_SL_SL_NS1F_6thread17LinearCombinationISK_Li1EffLNS1K_9ScaleType4KindE0ELNS_15FloatRoundStyleE2ESK_EENS1_15EpilogueDefaultEEEEEvvEEEEvNT_6ParamsE,(.L_x_219 - _ZN7cutlass13device_kernelINS_4gemm6kernel13GemmUniversalIN4cute5tupleIJiiiiEEENS1_10collective13CollectiveMmaINS1_37MainloopSm90TmaGmmaWarpSpecializedFP8ILi9ENS5_IJNS4_1CILi2EEENSA_ILi4EEENSA_ILi1EEEEEENS1_32KernelTmaWarpSpecializedPingpongEEENS5_IJNSA_ILi64EEENSA_ILi128EEESI_EEENS_12float_e4m3_tENS5_IJlSD_lEEESK_SL_NS4_8TiledMMAINS4_8MMA_AtomIJNS4_4SM904GMMA31MMA_64x128x32_F32E4M3E4M3_SS_TNILNSP_7ScaleInE1ELSR_1EEEEEENS4_6LayoutINS5_IJSD_SD_SD_EEENS5_IJNSA_ILi0EEESW_SW_EEEEENS5_IJNS4_10UnderscoreESZ_SZ_EEEEENS4_23SM90_TMA_LOAD_MULTICASTENS4_14ComposedLayoutINS4_7SwizzleILi3ELi4ELi3EEENS4_18smem_ptr_flag_bitsILi8EEENSU_INS5_IJNSA_ILi8EEESI_EEENS5_IJSI_SD_EEEEEEEvNS4_8identityES12_S1C_vS1D_EENS_8epilogue10collective6detail29Sm90TmaWarpSpecializedAdapterINS1G_15DefaultEpilogueISK_SL_SL_NS1F_6thread17LinearCombinationISK_Li1EffLNS1K_9ScaleType4KindE0ELNS_15FloatRoundStyleE2ESK_EENS1_15EpilogueDefaultEEEEEvvEEEEvNT_6ParamsE)
        .other          _ZN7cutlass13device_kernelINS_4gemm6kernel13GemmUniversalIN4cute5tupleIJiiiiEEENS1_10collective13CollectiveMmaINS1_37MainloopSm90TmaGmmaWarpSpecializedFP8ILi9ENS5_IJNS4_1CILi2EEENSA_ILi4EEENSA_ILi1EEEEEENS1_32KernelTmaWarpSpecializedPingpongEEENS5_IJNSA_ILi64EEENSA_ILi128EEESI_EEENS_12float_e4m3_tENS5_IJlSD_lEEESK_SL_NS4_8TiledMMAINS4_8MMA_AtomIJNS4_4SM904GMMA31MMA_64x128x32_F32E4M3E4M3_SS_TNILNSP_7ScaleInE1ELSR_1EEEEEENS4_6LayoutINS5_IJSD_SD_SD_EEENS5_IJNSA_ILi0EEESW_SW_EEEEENS5_IJNS4_10UnderscoreESZ_SZ_EEEEENS4_23SM90_TMA_LOAD_MULTICASTENS4_14ComposedLayoutINS4_7SwizzleILi3ELi4ELi3EEENS4_18smem_ptr_flag_bitsILi8EEENSU_INS5_IJNSA_ILi8EEESI_EEENS5_IJSI_SD_EEEEEEEvNS4_8identityES12_S1C_vS1D_EENS_8epilogue10collective6detail29Sm90TmaWarpSpecializedAdapterINS1G_15DefaultEpilogueISK_SL_SL_NS1F_6thread17LinearCombinationISK_Li1EffLNS1K_9ScaleType4KindE0ELNS_15FloatRoundStyleE2ESK_EENS1_15EpilogueDefaultEEEEEvvEEEEvNT_6ParamsE,@"STO_CUDA_ENTRY STV_DEFAULT"
_ZN7cutlass13device_kernelINS_4gemm6kernel13GemmUniversalIN4cute5tupleIJiiiiEEENS1_10collective13CollectiveMmaINS1_37MainloopSm90TmaGmmaWarpSpecializedFP8ILi9ENS5_IJNS4_1CILi2EEENSA_ILi4EEENSA_ILi1EEEEEENS1_32KernelTmaWarpSpecializedPingpongEEENS5_IJNSA_ILi64EEENSA_ILi128EEESI_EEENS_12float_e4m3_tENS5_IJlSD_lEEESK_SL_NS4_8TiledMMAINS4_8MMA_AtomIJNS4_4SM904GMMA31MMA_64x128x32_F32E4M3E4M3_SS_TNILNSP_7ScaleInE1ELSR_1EEEEEENS4_6LayoutINS5_IJSD_SD_SD_EEENS5_IJNSA_ILi0EEESW_SW_EEEEENS5_IJNS4_10UnderscoreESZ_SZ_EEEEENS4_23SM90_TMA_LOAD_MULTICASTENS4_14ComposedLayoutINS4_7SwizzleILi3ELi4ELi3EEENS4_18smem_ptr_flag_bitsILi8EEENSU_INS5_IJNSA_ILi8EEESI_EEENS5_IJSI_SD_EEEEEEEvNS4_8identityES12_S1C_vS1D_EENS_8epilogue10collective6detail29Sm90TmaWarpSpecializedAdapterINS1G_15DefaultEpilogueISK_SL_SL_NS1F_6thread17LinearCombinationISK_Li1EffLNS1K_9ScaleType4KindE0ELNS_15FloatRoundStyleE2ESK_EENS1_15EpilogueDefaultEEEEEvvEEEEvNT_6ParamsE:
[----:B------:R-:W-:Y:S01]  /*0000*/  LDC R1, c[0x0][0x28] ;  /* 0x00000a00ff017b82 */ /* 0x000fe20000000800 */
[----:B------:R-:W0:Y:S01]  /*0010*/  S2R R11, SR_TID.X ;  /* 0x00000000000b7919 */ /* 0x000e220000002100 */
[----:B------:R-:W-:Y:S01]  /*0020*/  ELECT P0, URZ, PT ;  /* 0x00000000003f782f */ /* 0x000fe20003800000 */
[----:B------:R-:W-:Y:S01]  /*0030*/  BSSY B0, `(.L_x_0) ;  /* 0x000000f000007945 */ /* 0x000fe20003800000 */
[--C-:B0-----:R-:W-:Y:S02]  /*0040*/  SHF.R.U32.HI R0, RZ, 0x5, R11.reuse ;  /* 0x00000005ff007819 */ /* 0x101fe4000001160b */
[----:B------:R-:W-:-:S03]  /*0050*/  SHF.R.U32.HI R5, RZ, 0x7, R11 ;  /* 0x00000007ff057819 */ /* 0x000fc6000001160b */
[----:B------:R-:W0:Y:S04]  /*0060*/  SHFL.IDX PT, R2, R0, RZ, 0x1f ;  /* 0x00001fff00027589 */ /* 0x000e2800000e0000 */
[----:B------:R1:W2:Y:S01]  /*0070*/  SHFL.IDX PT, R6, R5, RZ, 0x1f ;  /* 0x00001fff05067589 */ /* 0x0002a200000e0000 */
[----:B0-----:R-:W-:-:S13]  /*0080*/  ISETP.NE.OR P0, PT, R2, RZ, !P0 ;  /* 0x000000ff0200720c */ /* 0x001fda0004705670 */
[----:B-12---:R-:W-:Y:S05]  /*0090*/  @P0 BRA `(.L_x_1) ;  /* 0x0000000000200947 */ /* 0x006fea0003800000 */
[----:B------:R-:W-:Y:S02]  /*00a0*/  ULDC.64 UR4, c[0x0][0x198] ;  /* 0x0000660000047ab9 */ /* 0x000fe40000000a00 */
[----:B------:R-:W-:Y:S02]  /*00b0*/  UIADD3 UR6, UP0, UR4, 0xf0, URZ ;  /* 0x000000f004067890 */ /* 0x000fe4000ff1e03f */
[----:B------:R-:W-:Y:S02]  /*00c0*/  UIADD3 UR4, UP1, UR4, 0x1f0, URZ ;  /* 0x000001f004047890 */ /* 0x000fe4000ff3e03f */
[----:B------:R-:W-:Y:S02]  /*00d0*/  UIADD3.X UR7, URZ, UR5, URZ, UP0, !UPT ;  /* 0x000000053f077290 */ /* 0x000fe400087fe43f */
[----:B------:R-:W-:-:S07]  /*00e0*/  UIADD3.X UR5, URZ, UR5, URZ, UP1, !UPT ;  /* 0x000000053f057290 */ /* 0x000fce0008ffe43f */
[----:B------:R0:W-:Y:S02]  /*00f0*/  UTMACCTL.PF [UR6] ;  /* 0x00000000060079b9 */ /* 0x0001e40008040000 */
[----:B------:R0:W-:Y:S02]  /*0100*/  UTMACCTL.PF [UR4] ;  /* 0x00000000040079b9 */ /* 0x0001e40008040000 */
[----:B0-----:R-:W-:Y:S01]  /*0110*/  NOP ;  /* 0x0000000000007918 */ /* 0x001fe20000000000 */
.L_x_1:
[----:B------:R-:W-:Y:S05]  /*0120*/  BSYNC B0 ;  /* 0x0000000000007941 */ /* 0x000fea0003800000 */
.L_x_0:
[----:B------:R-:W0:Y:S02]  /*0130*/  SHFL.IDX PT, R7, R0, RZ, 0x1f ;  /* 0x00001fff00077589 */ /* 0x000e2400000e0000 */
[----:B0-----:R-:W-:-:S13]  /*0140*/  ISETP.NE.AND P0, PT, R7, RZ, PT ;  /* 0x000000ff0700720c */ /* 0x001fda0003f05270 */
[----:B------:R-:W-:Y:S05]  /*0150*/  @P0 BRA `(.L_x_2) ;  /* 0x00000000008c0947 */ /* 0x000fea0003800000 */
[----:B------:R-:W-:Y:S01]  /*0160*/  ELECT P0, URZ, PT ;  /* 0x00000000003f782f */ /* 0x000fe20003800000 */
[----:B------:R-:W-:-:S12]  /*0170*/  BSSY B0, `(.L_x_2) ;  /* 0x0000021000007945 */ /* 0x000fd80003800000 */
[----:B------:R-:W-:Y:S05]  /*0180*/  @!P0 BRA `(.L_x_3) ;  /* 0x00000000007c8947 */ /* 0x000fea0003800000 */
[----:B------:R-:W0:Y:S01]  /*0190*/  S2UR UR8, SR_CgaCtaId ;  /* 0x00000000000879c3 */ /* 0x000e220000008800 */
[----:B------:R-:W-:Y:S01]  /*01a0*/  UMOV UR4, 0x400 ;  /* 0x0000040000047882 */ /* 0x000fe20000000000 */
[----:B------:R-:W-:Y:S01]  /*01b0*/  UMOV UR5, 0x1 ;  /* 0x0000000100057882 */ /* 0x000fe20000000000 */
[----:B------:R-:W-:Y:S02]  /*01c0*/  UMOV UR6, 0x5 ;  /* 0x0000000500067882 */ /* 0x000fe40000000000 */
[----:B------:R-:W-:-:S04]  /*01d0*/  UIADD3 UR6, -UR6, 0x100000, URZ ;  /* 0x0010000006067890 */ /* 0x000fc8000fffe13f */
[----:B------:R-:W-:Y:S02]  /*01e0*/  USHF.L.U32 UR7, UR6, 0xb, URZ ;  /* 0x0000000b06077899 */ /* 0x000fe4000800063f */
[----:B------:R-:W-:Y:S02]  /*01f0*/  USHF.L.U32 UR6, UR6, 0x1, URZ ;  /* 0x0000000106067899 */ /* 0x000fe4000800063f */
[----:B0-----:R-:W-:Y:S02]  /*0200*/  ULEA UR8, UR8, UR4, 0x18 ;  /* 0x0000000408087291 */ /* 0x001fe4000f8ec03f */
[----:B------:R-:W-:-:S04]  /*0210*/  UIADD3 UR4, -UR5, 0x100000, URZ ;  /* 0x0010000005047890 */ /* 0x000fc8000fffe13f */
[----:B------:R-:W-:Y:S02]  /*0220*/  USHF.L.U32 UR5, UR4, 0xb, URZ ;  /* 0x0000000b04057899 */ /* 0x000fe4000800063f */
[----:B------:R-:W-:Y:S01]  /*0230*/  USHF.L.U32 UR4, UR4, 0x1, URZ ;  /* 0x0000000104047899 */ /* 0x000fe2000800063f */
[----:B------:R-:W0:Y:S11]  /*0240*/  FENCE.VIEW.ASYNC.S ;  /* 0x00000000000073c6 */ /* 0x000e360000000000 */
[----:B0-----:R0:W1:Y:S01]  /*0250*/  SYNCS.EXCH.64 URZ, [UR8], UR4 ;  /* 0x00000004083f75b2 */ /* 0x0010620008000100 */
[----:B------:R0:W2:Y:S01]  /*0260*/  SYNCS.EXCH.64 URZ, [UR8+0x48], UR6 ;  /* 0x00004806083f75b2 */ /* 0x0000a20008000100 */
[----:B------:R0:W3:Y:S01]  /*0270*/  SYNCS.EXCH.64 URZ, [UR8+0x8], UR4 ;  /* 0x00000804083f75b2 */ /* 0x0000e20008000100 */
[----:B------:R0:W4:Y:S01]  /*0280*/  SYNCS.EXCH.64 URZ, [UR8+0x50], UR6 ;  /* 0x00005006083f75b2 */ /* 0x0001220008000100 */
[----:B------:R0:W0:Y:S01]  /*0290*/  SYNCS.EXCH.64 URZ, [UR8+0x10], UR4 ;  /* 0x00001004083f75b2 */ /* 0x0000220008000100 */
        /* <DEDUP_REMOVED lines=13> */
[----:B------:R-:W-:Y:S01]  /*0370*/  NOP ;  /* 0x0000000000007918 */ /* 0x000fe20000000000 */
.L_x_3:
[----:B0-----:R-:W-:Y:S05]  /*0380*/  BSYNC B0 ;  /* 0x0000000000007941 */ /* 0x001fea0003800000 */
.L_x_2:
[----:B------:R-:W0:Y:S01]  /*0390*/  SHFL.IDX PT, R3, R0, RZ, 0x1f ;  /* 0x00001fff00037589 */ /* 0x000e2200000e0000 */
[----:B------:R-:W-:Y:S01]  /*03a0*/  SHF.R.S32.HI R4, RZ, 0x1f, R11 ;  /* 0x0000001fff047819 */ /* 0x000fe2000001140b */
[----:B------:R-:W5:Y:S01]  /*03b0*/  S2UR UR13, SR_CTAID.X ;  /* 0x00000000000d79c3 */ /* 0x000f620000002500 */
[----:B------:R-:W-:Y:S01]  /*03c0*/  ELECT P0, URZ, PT ;  /* 0x00000000003f782f */ /* 0x000fe20003800000 */
[----:B------:R1:W2:Y:S01]  /*03d0*/  SHFL.IDX PT, R8, R0, RZ, 0x1f ;  /* 0x00001fff00087589 */ /* 0x0002a200000e0000 */
[----:B------:R-:W-:Y:S02]  /*03e0*/  LEA.HI R4, R4, R11, RZ, 0x7 ;  /* 0x0000000b04047211 */ /* 0x000fe400078f38ff */
[----:B------:R-:W-:Y:S01]  /*03f0*/  ELECT P1, URZ, PT ;  /* 0x00000000003f782f */ /* 0x000fe20003820000 */
[----:B------:R-:W-:Y:S01]  /*0400*/  NOP ;  /* 0x0000000000007918 */ /* 0x000fe20000000000 */
[----:B------:R-:W3:Y:S01]  /*0410*/  S2R R16, SR_CTAID.Y ;  /* 0x0000000000107919 */ /* 0x000ee20000002600 */
[----:B------:R-:W-:Y:S01]  /*0420*/  LOP3.LUT R4, R4, 0xffffff80, RZ, 0xc0, !PT ;  /* 0xffffff8004047812 */ /* 0x000fe200078ec0ff */
[----:B------:R-:W-:Y:S01]  /*0430*/  ULDC UR4, c[0x0][0x150] ;  /* 0x0000540000047ab9 */ /* 0x000fe20000000800 */
[----:B------:R-:W4:Y:S01]  /*0440*/  LDC R12, c[0x0][0x144] ;  /* 0x00005100ff0c7b82 */ /* 0x000f220000000800 */
[----:B------:R2:W4:Y:S01]  /*0450*/  SHFL.IDX PT, R14, R5, RZ, 0x1f ;  /* 0x00001fff050e7589 */ /* 0x00052200000e0000 */
[----:B------:R-:W-:Y:S01]  /*0460*/  UMOV UR12, 0x80 ;  /* 0x00000080000c7882 */ /* 0x000fe20000000000 */
[----:B------:R-:W-:Y:S01]  /*0470*/  IMAD.IADD R10, R11, 0x1, -R4 ;  /* 0x000000010b0a7824 */ /* 0x000fe200078e0a04 */
[----:B------:R-:W-:Y:S01]  /*0480*/  NOP ;  /* 0x0000000000007918 */ /* 0x000fe20000000000 */
[C---:B------:R-:W-:Y:S01]  /*0490*/  VIADD R38, R6.reuse, 0xffffffff ;  /* 0xffffffff06267836 */ /* 0x040fe20000000000 */
[----:B------:R-:W-:-:S02]  /*04a0*/  ISETP.NE.AND P4, PT, R6, RZ, PT ;  /* 0x000000ff0600720c */ /* 0x000fc40003f85270 */
[----:B------:R-:W-:Y:S01]  /*04b0*/  SHF.R.S32.HI R19, RZ, 0x1f, R10 ;  /* 0x0000001fff137819 */ /* 0x000fe2000001140a */
[----:B------:R-:W4:Y:S01]  /*04c0*/  LDC R13, c[0x0][0x140] ;  /* 0x00005000ff0d7b82 */ /* 0x000f220000000800 */
[----:B------:R-:W-:Y:S02]  /*04d0*/  ISETP.GE.U32.AND P6, PT, R38, 0x2, PT ;  /* 0x000000022600780c */ /* 0x000fe40003fc6070 */
[----:B0-----:R-:W-:Y:S02]  /*04e0*/  ISETP.NE.OR P0, PT, R3, RZ, !P0 ;  /* 0x000000ff0300720c */ /* 0x001fe40004705670 */
[----:B------:R-:W-:Y:S02]  /*04f0*/  LEA.HI R3, R19, R10, RZ, 0x3 ;  /* 0x0000000a13037211 */ /* 0x000fe400078f18ff */
[----:B-----5:R-:W-:Y:S01]  /*0500*/  I2FP.F32.U32 R4, UR13 ;  /* 0x0000000d00047c45 */ /* 0x020fe20008201000 */
[----:B------:R-:W0:Y:S01]  /*0510*/  LDC R27, c[0x0][0x148] ;  /* 0x00005200ff1b7b82 */ /* 0x000e220000000800 */
[----:B-1----:R-:W-:-:S02]  /*0520*/  SHF.R.S32.HI R0, RZ, 0x3, R3 ;  /* 0x00000003ff007819 */ /* 0x002fc40000011403 */
[----:B--2---:R-:W-:Y:S01]  /*0530*/  ISETP.NE.OR P1, PT, R8, RZ, !P1 ;  /* 0x000000ff0800720c */ /* 0x004fe20004f25670 */
[----:B------:R-:W-:Y:S01]  /*0540*/  FMUL R9, R4, UR4 ;  /* 0x0000000404097c20 */ /* 0x000fe20008400000 */
[----:B------:R-:W-:Y:S01]  /*0550*/  SHF.R.S32.HI R3, RZ, 0x1f, R3 ;  /* 0x0000001fff037819 */ /* 0x000fe20000011403 */
[----:B------:R-:W-:Y:S01]  /*0560*/  ULDC UR4, c[0x0][0x154] ;  /* 0x0000550000047ab9 */ /* 0x000fe20000000800 */
[----:B------:R-:W-:Y:S01]  /*0570*/  SHF.R.S32.HI R8, RZ, 0x1f, R7 ;  /* 0x0000001fff087819 */ /* 0x000fe20000011407 */
[----:B------:R-:W-:Y:S01]  /*0580*/  VOTEU.ALL UP1, P0 ;  /* 0x00000000003f7886 */ /* 0x000fe20000020000 */
[----:B------:R-:W-:Y:S01]  /*0590*/  LEA.HI R4, R3, R0, RZ, 0x2 ;  /* 0x0000000003047211 */ /* 0x000fe200078f10ff */
[----:B------:R-:W1:Y:S01]  /*05a0*/  F2I.U32.TRUNC.NTZ R9, R9 ;  /* 0x0000000900097305 */ /* 0x000e62000020f000 */
[----:B------:R-:W-:Y:S01]  /*05b0*/  LEA.HI R8, R8, R7, RZ, 0x2 ;  /* 0x0000000708087211 */ /* 0x000fe200078f10ff */
[----:B------:R-:W-:Y:S01]  /*05c0*/  VOTEU.ALL UP0, P0 ;  /* 0x00000000003f7886 */ /* 0x000fe20000000000 */
[----:B------:R-:W-:Y:S01]  /*05d0*/  SHF.R.S32.HI R3, RZ, 0x1f, R2 ;  /* 0x0000001fff037819 */ /* 0x000fe20000011402 */
[----:B------:R-:W2:Y:S01]  /*05e0*/  @!UP1 S2UR UR7, SR_CgaCtaId ;  /* 0x00000000000799c3 */ /* 0x000ea20000008800 */
[----:B------:R-:W-:Y:S01]  /*05f0*/  LOP3.LUT R5, R4, 0xfffffffc, RZ, 0xc0, !PT ;  /* 0xfffffffc04057812 */ /* 0x000fe200078ec0ff */
[----:B------:R-:W-:Y:S01]  /*0600*/  VOTEU.ALL UP2, P1 ;  /* 0x00000000003f7886 */ /* 0x000fe20000840000 */
[----:B------:R-:W-:Y:S01]  /*0610*/  LOP3.LUT R8, R8, 0x3ffffffc, RZ, 0xc0, !PT ;  /* 0x3ffffffc08087812 */ /* 0x000fe200078ec0ff */
[----:B------:R-:W-:Y:S01]  /*0620*/  @!UP1 UMOV UR6, 0x400 ;  /* 0x0000040000069882 */ /* 0x000fe20000000000 */
[----:B------:R-:W-:Y:S01]  /*0630*/  LEA.HI R3, R3, R2, RZ, 0x2 ;  /* 0x0000000203037211 */ /* 0x000fe200078f10ff */
[----:B------:R-:W-:Y:S01]  /*0640*/  IMAD.IADD R5, R0, 0x1, -R5 ;  /* 0x0000000100057824 */ /* 0x000fe200078e0a05 */
[----:B------:R-:W-:Y:S01]  /*0650*/  @!UP2 UMOV UR9, 0x400 ;  /* 0x000004000009a882 */ /* 0x000fe20000000000 */
[----:B------:R-:W-:Y:S01]  /*0660*/  IMAD.IADD R8, R7, 0x1, -R8 ;  /* 0x0000000107087824 */ /* 0x000fe200078e0a08 */
[----:B------:R-:W-:Y:S01]  /*0670*/  LOP3.LUT R3, R3, 0xfffffffc, RZ, 0xc0, !PT ;  /* 0xfffffffc03037812 */ /* 0x000fe200078ec0ff */
[----:B------:R-:W5:Y:S01]  /*0680*/  @!UP2 S2UR UR10, SR_CgaCtaId ;  /* 0x00000000000aa9c3 */ /* 0x000f620000008800 */
[----:B-1----:R-:W-:Y:S01]  /*0690*/  IMAD.MOV R9, RZ, RZ, -R9 ;  /* 0x000000ffff097224 */ /* 0x002fe200078e0a09 */
[----:B------:R-:W-:Y:S01]  /*06a0*/  VOTEU.ALL UP3, P1 ;  /* 0x00000000003f7886 */ /* 0x000fe20000860000 */
[----:B------:R-:W-:Y:S01]  /*06b0*/  IMAD R5, R8, 0x4, R5 ;  /* 0x0000000408057824 */ /* 0x000fe200078e0205 */
[----:B------:R-:W-:Y:S01]  /*06c0*/  VOTEU.ALL UP4, P1 ;  /* 0x00000000003f7886 */ /* 0x000fe20000880000 */
[----:B------:R-:W-:Y:S01]  /*06d0*/  IMAD.IADD R18, R2, 0x1, -R3 ;  /* 0x0000000102127824 */ /* 0x000fe200078e0a03 */
[----:B---3--:R-:W-:Y:S01]  /*06e0*/  I2FP.F32.U32 R2, R16 ;  /* 0x0000001000027245 */ /* 0x008fe20000201000 */
[----:B----4-:R-:W-:Y:S01]  /*06f0*/  IMAD R25, R12, R9, UR13 ;  /* 0x0000000d0c197e24 */ /* 0x010fe2000f8e0209 */
[C---:B------:R-:W-:Y:S01]  /*0700*/  LEA.HI R0, R5.reuse, R5, RZ, 0x1 ;  /* 0x0000000505007211 */ /* 0x040fe200078f08ff */
[C---:B------:R-:W-:Y:S01]  /*0710*/  IMAD.SHL.U32 R12, R5.reuse, 0x4, RZ ;  /* 0x00000004050c7824 */ /* 0x040fe200078e00ff */
[----:B------:R-:W-:Y:S01]  /*0720*/  VOTEU.ALL UP5, P1 ;  /* 0x00000000003f7886 */ /* 0x000fe200008a0000 */
[----:B------:R-:W-:Y:S01]  /*0730*/  FMUL R2, R2, UR4 ;  /* 0x0000000402027c20 */ /* 0x000fe20008400000 */
[----:B------:R-:W-:Y:S01]  /*0740*/  LOP3.LUT R0, R0, 0xfffffffe, RZ, 0xc0, !PT ;  /* 0xfffffffe00007812 */ /* 0x000fe200078ec0ff */
[----:B------:R-:W-:Y:S01]  /*0750*/  UMOV UR4, 0x20 ;  /* 0x0000002000047882 */ /* 0x000fe20000000000 */
[----:B--2---:R-:W-:Y:S01]  /*0760*/  @!UP1 ULEA UR8, UR7, UR6, 0x18 ;  /* 0x0000000607089291 */ /* 0x004fe2000f8ec03f */
[----:B------:R-:W-:Y:S01]  /*0770*/  LOP3.LUT R12, R5, 0xc, R12, 0x78, !PT ;  /* 0x0000000c050c7812 */ /* 0x000fe200078e780c */
[----:B------:R-:W-:-:S04]  /*0780*/  @!UP1 UIADD3 UR4, -UR4, 0x100000, URZ ;  /* 0x0010000004049890 */ /* 0x000fc8000fffe13f */
[----:B------:R-:W-:Y:S02]  /*0790*/  @!UP1 USHF.L.U32 UR5, UR4, 0xb, URZ ;  /* 0x0000000b04059899 */ /* 0x000fe4000800063f */
[----:B------:R-:W-:Y:S01]  /*07a0*/  @!UP1 USHF.L.U32 UR4, UR4, 0x1, URZ ;  /* 0x0000000104049899 */ /* 0x000fe2000800063f */
[----:B------:R-:W-:Y:S01]  /*07b0*/  IMAD.IADD R0, R5, 0x1, -R0 ;  /* 0x0000000105007824 */ /* 0x000fe200078e0a00 */
[----:B------:R-:W1:Y:S01]  /*07c0*/  F2I.U32.TRUNC.NTZ R2, R2 ;  /* 0x0000000200027305 */ /* 0x000e62000020f000 */
[----:B------:R-:W-:-:S04]  /*07d0*/  @!UP2 UIADD3 UR6, -UR12, 0x100000, URZ ;  /* 0x001000000c06a890 */ /* 0x000fc8000fffe13f */
[----:B------:R-:W-:Y:S02]  /*07e0*/  @!UP2 USHF.L.U32 UR7, UR6, 0xb, URZ ;  /* 0x0000000b0607a899 */ /* 0x000fe4000800063f */
[----:B------:R-:W-:Y:S01]  /*07f0*/  @!UP2 USHF.L.U32 UR6, UR6, 0x1, URZ ;  /* 0x000000010606a899 */ /* 0x000fe2000800063f */
[----:B------:R-:W-:Y:S01]  /*0800*/  ISETP.EQ.U32.AND P3, PT, R13, 0x1, PT ;  /* 0x000000010d00780c */ /* 0x000fe20003f62070 */
[----:B------:R-:W-:Y:S01]  /*0810*/  VOTEU.ALL UP1, P0 ;  /* 0x00000000003f7886 */ /* 0x000fe20000020000 */
[----:B------:R-:W-:Y:S01]  /*0820*/  ISETP.NE.AND P2, PT, R0, R25, PT ;  /* 0x000000190000720c */ /* 0x000fe20003f45270 */
[----:B------:R-:W-:Y:S01]  /*0830*/  IMAD.MOV.U32 R13, RZ, RZ, 0x1 ;  /* 0x00000001ff0d7424 */ /* 0x000fe200078e00ff */
[----:B-----5:R-:W-:Y:S01]  /*0840*/  @!UP2 ULEA UR9, UR10, UR9, 0x18 ;  /* 0x000000090a09a291 */ /* 0x020fe2000f8ec03f */
[----:B------:R-:W-:Y:S01]  /*0850*/  LOP3.LUT P0, RZ, R10, 0x7, RZ, 0xc0, !PT ;  /* 0x000000070aff7812 */ /* 0x000fe2000780c0ff */
[----:B------:R-:W-:Y:S01]  /*0860*/  VOTEU.ALL UP2, P1 ;  /* 0x00000000003f7886 */ /* 0x000fe20000840000 */
[----:B------:R-:W-:Y:S01]  /*0870*/  ISETP.NE.AND P1, PT, R18, 0x3, PT ;  /* 0x000000031200780c */ /* 0x000fe20003f25270 */
[----:B------:R-:W2:Y:S02]  /*0880*/  FENCE.VIEW.ASYNC.S ;  /* 0x00000000000073c6 */ /* 0x000ea40000000000 */
[----:B--2---:R2:W3:Y:S01]  /*0890*/  @!UP0 SYNCS.EXCH.64 URZ, [UR8+0xc0], UR4 ;  /* 0x0000c004083f85b2 */ /* 0x0044e20008000100 */
[----:B------:R-:W-:-:S02]  /*08a0*/  ISETP.LT.U32.AND P0, PT, R12, 0x8, !P0 ;  /* 0x000000080c00780c */ /* 0x000fc40004701070 */
[----:B------:R-:W-:Y:S01]  /*08b0*/  ISETP.EQ.OR P1, PT, R18, RZ, !P1 ;  /* 0x000000ff1200720c */ /* 0x000fe20004f22670 */
[----:B-1----:R-:W-:Y:S01]  /*08c0*/  IMAD.MOV R24, RZ, RZ, -R2 ;  /* 0x000000ffff187224 */ /* 0x002fe200078e0a02 */
[----:B------:R-:W-:Y:S02]  /*08d0*/  R2UR UR11, R14 ;  /* 0x000000000e0b72ca */ /* 0x000fe400000e0000 */
[----:B------:R-:W-:Y:S01]  /*08e0*/  @P2 LEA.HI R0, R12, R12, RZ, 0x1 ;  /* 0x0000000c0c002211 */ /* 0x000fe200078f08ff */
[----:B0-----:R-:W-:Y:S01]  /*08f0*/  IMAD R3, R27, R24, R16 ;  /* 0x000000181b037224 */ /* 0x001fe200078e0210 */
[----:B------:R-:W-:Y:S02]  /*0900*/  ISETP.EQ.AND P1, PT, R6, RZ, P1 ;  /* 0x000000ff0600720c */ /* 0x000fe40000f22270 */
[----:B------:R-:W-:Y:S02]  /*0910*/  @P2 SHF.R.S32.HI R0, RZ, 0x1, R0 ;  /* 0x00000001ff002819 */ /* 0x000fe40000011400 */
[----:B------:R-:W-:Y:S01]  /*0920*/  SEL R7, RZ, 0x1, !P1 ;  /* 0x00000001ff077807 */ /* 0x000fe20004800000 */
[----:B------:R2:W0:Y:S01]  /*0930*/  @!UP1 SYNCS.EXCH.64 URZ, [UR8+0xc8], UR4 ;  /* 0x0000c804083f95b2 */ /* 0x0004220008000100 */
[----:B------:R-:W-:Y:S01]  /*0940*/  @P2 ISETP.NE.AND P5, PT, R0, R3, PT ;  /* 0x000000030000220c */ /* 0x000fe20003fa5270 */
[----:B------:R-:W-:Y:S01]  /*0950*/  NOP ;  /* 0x0000000000007918 */ /* 0x000fe20000000000 */
[----:B------:R-:W-:-:S02]  /*0960*/  SEL R0, RZ, 0x1, !P0 ;  /* 0x00000001ff007807 */ /* 0x000fc40004000000 */
[----:B------:R-:W-:Y:S02]  /*0970*/  @P2 SEL R13, RZ, 0x1, P5 ;  /* 0x00000001ff0d2807 */ /* 0x000fe40002800000 */
[----:B------:R-:W-:Y:S02]  /*0980*/  SEL R7, R7, 0x2, P6 ;  /* 0x0000000207077807 */ /* 0x000fe40003000000 */
[----:B------:R-:W-:Y:S01]  /*0990*/  LOP3.LUT R13, R13, R0, RZ, 0xc0, !PT ;  /* 0x000000000d0d7212 */ /* 0x000fe200078ec0ff */
[----:B------:R2:W1:Y:S01]  /*09a0*/  @!UP2 SYNCS.EXCH.64 URZ, [UR9+0xa0], UR6 ;  /* 0x0000a006093fa5b2 */ /* 0x0004620008000100 */
[----:B------:R2:W4:Y:S01]  /*09b0*/  @!UP3 SYNCS.EXCH.64 URZ, [UR9+0xa8], UR6 ;  /* 0x0000a806093fb5b2 */ /* 0x0005220008000100 */
[----:B------:R2:W0:Y:S01]  /*09c0*/  @!UP4 SYNCS.EXCH.64 URZ, [UR9+0xb0], UR6 ;  /* 0x0000b006093fc5b2 */ /* 0x0004220008000100 */
[----:B------:R2:W0:Y:S01]  /*09d0*/  @!UP5 SYNCS.EXCH.64 URZ, [UR9+0xb8], UR6 ;  /* 0x0000b806093fd5b2 */ /* 0x0004220008000100 */
[----:B------:R-:W-:Y:S01]  /*09e0*/  NOP ;  /* 0x0000000000007918 */ /* 0x000fe20000000000 */
[----:B--23--:R-:W-:Y:S05]  /*09f0*/  @!P3 BRA `(.L_x_4) ;  /* 0x000000000008b947 */ /* 0x00cfea0003800000 */
[----:B01--4-:R-:W-:Y:S01]  /*0a00*/  UCGABAR_ARV ;  /* 0x00000000000079c7 */ /* 0x013fe20008000000 */
[----:B------:R-:W-:Y:S05]  /*0a10*/  BRA `(.L_x_5) ;  /* 0x0000000000047947 */ /* 0x000fea0003800000 */
.L_x_4:
[----:B01--4-:R-:W-:Y:S01]  /*0a20*/  NOP ;  /* 0x0000000000007918 */ /* 0x013fe20000000000 */
.L_x_5:
[----:B------:R-:W-:Y:S01]  /*0a30*/  ULDC.64 UR4, c[0x0][0x598] ;  /* 0x0001660000047ab9 */ /* 0x000fe20000000a00 */
[----:B------:R-:W-:Y:S01]  /*0a40*/  ULDC.64 UR14, c[0x0][0x208] ;  /* 0x00008200000e7ab9 */ /* 0x000fe20000000a00 */
[----:B------:R-:W-:-:S04]  /*0a50*/  ISETP.NE.U32.AND P0, PT, RZ, UR4, PT ;  /* 0x00000004ff007c0c */ /* 0x000fc8000bf05070 */
[----:B------:R-:W-:-:S13]  /*0a60*/  ISETP.NE.AND.EX P0, PT, RZ, UR5, PT, P0 ;  /* 0x00000005ff007c0c */ /* 0x000fda000bf05300 */
[----:B------:R-:W-:Y:S05]  /*0a70*/  @!P0 BRA `(.L_x_6) ;  /* 0x00000000001c8947 */ /* 0x000fea0003800000 */
[----:B------:R-:W0:Y:S02]  /*0a80*/  LDC.64 R2, c[0x0][0x598] ;  /* 0x00016600ff027b82 */ /* 0x000e240000000a00 */
[----:B0-----:R-:W2:Y:S02]  /*0a90*/  LDG.E.64 R2, desc[UR14][R2.64] ;  /* 0x0000000e02027981 */ /* 0x001ea4000c1e1b00 */
[----:B--2---:R-:W-:-:S04]  /*0aa0*/  ISETP.NE.U32.AND P0, PT, R2, RZ, PT ;  /* 0x000000ff0200720c */ /* 0x004fc80003f05070 */
[----:B------:R-:W-:-:S13]  /*0ab0*/  ISETP.NE.AND.EX P0, PT, R3, RZ, PT, P0 ;  /* 0x000000ff0300720c */ /* 0x000fda0003f05300 */
[----:B------:R-:W-:Y:S05]  /*0ac0*/  @!P0 BRA `(.L_x_6) ;  /* 0x0000000000088947 */ /* 0x000fea0003800000 */
[----:B------:R0:W5:Y:S01]  /*0ad0*/  LD.E R14, desc[UR14][R2.64] ;  /* 0x0000000e020e7980 */ /* 0x000162000c101900 */
[----:B------:R-:W-:Y:S05]  /*0ae0*/  BRA `(.L_x_7) ;  /* 0x0000000000207947 */ /* 0x000fea0003800000 */
.L_x_6:
[----:B------:R-:W-:Y:S02]  /*0af0*/  ULDC.64 UR4, c[0x0][0x588] ;  /* 0x0001620000047ab9 */ /* 0x000fe40000000a00 */
[----:B------:R-:W-:-:S04]  /*0b00*/  ISETP.NE.U32.AND P0, PT, RZ, UR4, PT ;  /* 0x00000004ff007c0c */ /* 0x000fc8000bf05070 */
[----:B------:R-:W-:-:S13]  /*0b10*/  ISETP.NE.AND.EX P0, PT, RZ, UR5, PT, P0 ;  /* 0x00000005ff007c0c */ /* 0x000fda000bf05300 */
[----:B------:R-:W-:Y:S05]  /*0b20*/  @!P0 BRA `(.L_x_8) ;  /* 0x00000000000c8947 */ /* 0x000fea0003800000 */
[----:B------:R-:W0:Y:S02]  /*0b30*/  LDC.64 R14, c[0x0][0x588] ;  /* 0x00016200ff0e7b82 */ /* 0x000e240000000a00 */
[----:B0-----:R1:W5:Y:S01]  /*0b40*/  LDG.E R14, desc[UR14][R14.64] ;  /* 0x0000000e0e0e7981 */ /* 0x001362000c1e1900 */
[----:B------:R-:W-:Y:S05]  /*0b50*/  BRA `(.L_x_7) ;  /* 0x0000000000047947 */ /* 0x000fea0003800000 */
.L_x_8:
[----:B------:R-:W2:Y:S02]  /*0b60*/  LDC R14, c[0x0][0x580] ;  /* 0x00016000ff0e7b82 */ /* 0x000ea40000000800 */
.L_x_7:
[----:B------:R-:W-:Y:S02]  /*0b70*/  ULDC.64 UR4, c[0x0][0x5a0] ;  /* 0x0001680000047ab9 */ /* 0x000fe40000000a00 */
[----:B------:R-:W-:-:S04]  /*0b80*/  ISETP.NE.U32.AND P0, PT, RZ, UR4, PT ;  /* 0x00000004ff007c0c */ /* 0x000fc8000bf05070 */
[----:B------:R-:W-:-:S13]  /*0b90*/  ISETP.NE.AND.EX P0, PT, RZ, UR5, PT, P0 ;  /* 0x00000005ff007c0c */ /* 0x000fda000bf05300 */
[----:B------:R-:W-:Y:S05]  /*0ba0*/  @!P0 BRA `(.L_x_9) ;  /* 0x00000000001c8947 */ /* 0x000fea0003800000 */
[----:B0-----:R-:W0:Y:S02]  /*0bb0*/  LDC.64 R2, c[0x0][0x5a0] ;  /* 0x00016800ff027b82 */ /* 0x001e240000000a00 */
[----:B0-----:R-:W3:Y:S02]  /*0bc0*/  LDG.E.64 R2, desc[UR14][R2.64] ;  /* 0x0000000e02027981 */ /* 0x001ee4000c1e1b00 */
[----:B---3--:R-:W-:-:S04]  /*0bd0*/  ISETP.NE.U32.AND P0, PT, R2, RZ, PT ;  /* 0x000000ff0200720c */ /* 0x008fc80003f05070 */
[----:B------:R-:W-:-:S13]  /*0be0*/  ISETP.NE.AND.EX P0, PT, R3, RZ, PT, P0 ;  /* 0x000000ff0300720c */ /* 0x000fda0003f05300 */
[----:B------:R-:W-:Y:S05]  /*0bf0*/  @!P0 BRA `(.L_x_9) ;  /* 0x0000000000088947 */ /* 0x000fea0003800000 */
[----:B-1----:R0:W5:Y:S01]  /*0c00*/  LD.E R15, desc[UR14][R2.64] ;  /* 0x0000000e020f7980 */ /* 0x002162000c101900 */
[----:B------:R-:W-:Y:S05]  /*0c10*/  BRA `(.L_x_10) ;  /* 0x0000000000207947 */ /* 0x000fea0003800000 */
.L_x_9:
[----:B------:R-:W-:Y:S02]  /*0c20*/  ULDC.64 UR4, c[0x0][0x590] ;  /* 0x0001640000047ab9 */ /* 0x000fe40000000a00 */
[----:B------:R-:W-:-:S04]  /*0c30*/  ISETP.NE.U32.AND P0, PT, RZ, UR4, PT ;  /* 0x00000004ff007c0c */ /* 0x000fc8000bf05070 */
[----:B------:R-:W-:-:S13]  /*0c40*/  ISETP.NE.AND.EX P0, PT, RZ, UR5, PT, P0 ;  /* 0x00000005ff007c0c */ /* 0x000fda000bf05300 */
[----:B------:R-:W-:Y:S05]  /*0c50*/  @!P0 BRA `(.L_x_11) ;  /* 0x00000000000c8947 */ /* 0x000fea0003800000 */
[----:B0-----:R-:W1:Y:S02]  /*0c60*/  LDC.64 R2, c[0x0][0x590] ;  /* 0x00016400ff027b82 */ /* 0x001e640000000a00 */
[----:B-1----:R1:W5:Y:S01]  /*0c70*/  LDG.E R15, desc[UR14][R2.64] ;  /* 0x0000000e020f7981 */ /* 0x002362000c1e1900 */
[----:B------:R-:W-:Y:S05]  /*0c80*/  BRA `(.L_x_10) ;  /* 0x0000000000047947 */ /* 0x000fea0003800000 */
.L_x_11:
[----:B-1----:R-:W3:Y:S02]  /*0c90*/  LDC R15, c[0x0][0x584] ;  /* 0x00016100ff0f7b82 */ /* 0x002ee40000000800 */
.L_x_10:
[----:B------:R-:W4:Y:S01]  /*0ca0*/  LDC R0, c[0x0][0x65c] ;  /* 0x00019700ff007b82 */ /* 0x000f220000000800 */
[----:B------:R-:W-:Y:S01]  /*0cb0*/  ULDC UR8, c[0x0][0x28c] ;  /* 0x0000a30000087ab9 */ /* 0x000fe20000000800 */
[----:B------:R-:W-:Y:S01]  /*0cc0*/  ISETP.NE.AND P0, PT, R6, 0x2, PT ;  /* 0x000000020600780c */ /* 0x000fe20003f05270 */
[----:B------:R-:W-:Y:S01]  /*0cd0*/  UIADD3 UR8, UR8, 0x7f, URZ ;  /* 0x0000007f08087890 */ /* 0x000fe2000fffe03f */
[----:B------:R-:W-:Y:S01]  /*0ce0*/  IMAD.U32 R4, RZ, RZ, UR13 ;  /* 0x0000000dff047e24 */ /* 0x000fe2000f8e00ff */
[----:B------:R-:W-:Y:S01]  /*0cf0*/  UMOV UR5, URZ ;  /* 0x0000003f00057c82 */ /* 0x000fe20008000000 */
[----:B------:R-:W-:Y:S01]  /*0d00*/  UMOV UR4, URZ ;  /* 0x0000003f00047c82 */ /* 0x000fe20008000000 */
[----:B------:R-:W-:-:S04]  /*0d10*/  USHF.R.S32.HI UR9, URZ, 0x1f, UR8 ;  /* 0x0000001f3f097899 */ /* 0x000fc80008011408 */
[----:B------:R-:W-:Y:S01]  /*0d20*/  ULEA.HI UR9, UR9, UR8, URZ, 0x7 ;  /* 0x0000000809097291 */ /* 0x000fe2000f8f383f */
[----:B----4-:R-:W-:-:S13]  /*0d30*/  ISETP.NE.AND P2, PT, R0, 0x1, PT ;  /* 0x000000010000780c */ /* 0x010fda0003f45270 */
[----:B01----:R-:W0:Y:S01]  /*0d40*/  @P2 LDC R3, c[0x0][0x10] ;  /* 0x00000400ff032b82 */ /* 0x003e220000000800 */
[----:B------:R-:W-:Y:S02]  /*0d50*/  @P2 IMAD.MOV.U32 R17, RZ, RZ, RZ ;  /* 0x000000ffff112224 */ /* 0x000fe400078e00ff */
[----:B------:R-:W-:-:S05]  /*0d60*/  @P2 IMAD.MOV.U32 R5, RZ, RZ, RZ ;  /* 0x000000ffff052224 */ /* 0x000fca00078e00ff */
[----:B------:R-:W1:Y:S01]  /*0d70*/  @!P2 LDC R9, c[0x0][0xc] ;  /* 0x00000300ff09ab82 */ /* 0x000e620000000800 */
[----:B------:R-:W-:Y:S01]  /*0d80*/  ULDC UR6, c[0x0][0xc] ;  /* 0x0000030000067ab9 */ /* 0x000fe20000000800 */
[----:B------:R-:W-:Y:S02]  /*0d90*/  ULDC UR7, c[0x0][0x10] ;  /* 0x0000040000077ab9 */ /* 0x000fe40000000800 */
[----:B------:R-:W-:-:S04]  /*0da0*/  UIMAD.WIDE.U32 UR6, UR6, UR7, URZ ;  /* 0x00000007060672a5 */ /* 0x000fc8000f8e003f */
[----:B------:R-:W4:Y:S01]  /*0db0*/  LDC R8, c[0x0][0x14] ;  /* 0x00000500ff087b82 */ /* 0x000f220000000800 */
[----:B0-----:R-:W-:Y:S01]  /*0dc0*/  @P2 IMAD.WIDE.U32 R2, R3, UR13, R16 ;  /* 0x0000000d03022c25 */ /* 0x001fe2000f8e0010 */
[----:B------:R-:W-:-:S03]  /*0dd0*/  USHF.R.S32.HI UR13, URZ, 0x7, UR9 ;  /* 0x000000073f0d7899 */ /* 0x000fc60008011409 */
[----:B------:R-:W-:Y:S02]  /*0de0*/  @P2 IMAD.IADD R3, R3, 0x1, R5 ;  /* 0x0000000103032824 */ /* 0x000fe400078e0205 */
[----:B------:R-:W-:Y:S02]  /*0df0*/  IMAD.MOV.U32 R5, RZ, RZ, RZ ;  /* 0x000000ffff057224 */ /* 0x000fe400078e00ff */
[----:B-1----:R-:W-:-:S04]  /*0e00*/  @!P2 IMAD.WIDE.U32 R4, R16, R9, R4 ;  /* 0x000000091004a225 */ /* 0x002fc800078e0004 */
[----:B------:R-:W-:Y:S02]  /*0e10*/  @!P2 IMAD.MOV.U32 R2, RZ, RZ, R4 ;  /* 0x000000ffff02a224 */ /* 0x000fe400078e0004 */
[C---:B----4-:R-:W-:Y:S02]  /*0e20*/  IMAD R21, R8.reuse, UR7, RZ ;  /* 0x0000000708157c24 */ /* 0x050fe4000f8e02ff */
[----:B------:R-:W-:Y:S01]  /*0e30*/  IMAD.WIDE.U32 R8, R8, UR6, RZ ;  /* 0x0000000608087c25 */ /* 0x000fe2000f8e00ff */
[----:B------:R-:W-:-:S03]  /*0e40*/  ULDC.64 UR6, c[0x0][0x650] ;  /* 0x0001940000067ab9 */ /* 0x000fc60000000a00 */
[----:B------:R-:W-:Y:S02]  /*0e50*/  @!P2 IMAD.MOV.U32 R3, RZ, RZ, R5 ;  /* 0x000000ffff03a224 */ /* 0x000fe400078e0005 */
[----:B------:R-:W-:Y:S01]  /*0e60*/  IMAD.IADD R0, R9, 0x1, R21 ;  /* 0x0000000109007824 */ /* 0x000fe200078e0215 */
[----:B------:R-:W-:Y:S06]  /*0e70*/  @P0 BRA `(.L_x_12) ;  /* 0x0000000000200947 */ /* 0x000fec0003800000 */
[----:B------:R-:W-:Y:S01]  /*0e80*/  UISETP.GE.U32.AND UP0, UPT, UR13, 0x9, UPT ;  /* 0x000000090d00788c */ /* 0x000fe2000bf06070 */
[----:B------:R-:W-:Y:S01]  /*0e90*/  IADD3 R2, P0, R2, R8, RZ ;  /* 0x0000000802027210 */ /* 0x000fe20007f1e0ff */
[----:B------:R-:W-:-:S04]  /*0ea0*/  UIMAD.WIDE.U32 UR4, UR13, 0x38e38e39, URZ ;  /* 0x38e38e390d0478a5 */ /* 0x000fc8000f8e003f */
[----:B------:R-:W-:Y:S01]  /*0eb0*/  USHF.R.U32.HI UR5, URZ, 0x1, UR5 ;  /* 0x000000013f057899 */ /* 0x000fe20008011605 */
[----:B------:R-:W-:Y:S02]  /*0ec0*/  IMAD.X R3, R0, 0x1, R3, P0 ;  /* 0x0000000100037824 */ /* 0x000fe400000e0603 */
[----:B------:R-:W-:Y:S02]  /*0ed0*/  UMOV UR4, URZ ;  /* 0x0000003f00047c82 */ /* 0x000fe40008000000 */
[----:B------:R-:W-:Y:S02]  /*0ee0*/  @UP0 ULOP3.LUT UR4, UR5, 0x1, URZ, 0xc0, !UPT ;  /* 0x0000000105040892 */ /* 0x000fe4000f8ec03f */
[----:B------:R-:W-:-:S12]  /*0ef0*/  UIMAD UR5, UR5, -0x9, UR13 ;  /* 0xfffffff7050578a4 */ /* 0x000fd8000f8e020d */
.L_x_12:
[----:B------:R-:W-:Y:S01]  /*0f00*/  ISETP.GE.U32.AND P0, PT, R2, UR6, PT ;  /* 0x0000000602007c0c */ /* 0x000fe2000bf06070 */
[----:B------:R-:W-:Y:S01]  /*0f10*/  IMAD.MOV.U32 R6, RZ, RZ, -0x1 ;  /* 0xffffffffff067424 */ /* 0x000fe200078e00ff */
[----:B------:R-:W-:Y:S01]  /*0f20*/  PRMT R20, RZ, 0x7610, R20 ;  /* 0x00007610ff147816 */ /* 0x000fe20000000014 */
[----:B------:R-:W-:Y:S01]  /*0f30*/  IMAD.MOV.U32 R5, RZ, RZ, -0x1 ;  /* 0xffffffffff057424 */ /* 0x000fe200078e00ff */
[----:B------:R-:W-:Y:S01]  /*0f40*/  ISETP.GE.U32.AND.EX P0, PT, R3, UR7, PT, P0 ;  /* 0x0000000703007c0c */ /* 0x000fe2000bf06100 */
[----:B------:R-:W-:-:S12]  /*0f50*/  IMAD.MOV.U32 R4, RZ, RZ, -0x1 ;  /* 0xffffffffff047424 */ /* 0x000fd800078e00ff */
[----:B------:R-:W-:Y:S05]  /*0f60*/  @P0 BRA `(.L_x_13) ;  /* 0x0000000400240947 */ /* 0x000fea0003800000 */
[----:B------:R-:W0:Y:S01]  /*0f70*/  LDC.64 R30, c[0x0][0x628] ;  /* 0x00018a00ff1e7b82 */ /* 0x000e220000000a00 */
[----:B------:R-:W-:Y:S02]  /*0f80*/  IMAD.MOV.U32 R4, RZ, RZ, R2 ;  /* 0x000000ffff047224 */ /* 0x000fe400078e0002 */
[----:B------:R-:W-:-:S05]  /*0f90*/  IMAD.MOV.U32 R5, RZ, RZ, R3 ;  /* 0x000000ffff057224 */ /* 0x000fca00078e0003 */
[----:B------:R-:W1:Y:S08]  /*0fa0*/  LDC R6, c[0x0][0x630] ;  /* 0x00018c00ff067b82 */ /* 0x000e700000000800 */
[----:B------:R-:W4:Y:S01]  /*0fb0*/  LDC.64 R32, c[0x0][0x620] ;  /* 0x00018800ff207b82 */ /* 0x000f220000000a00 */
[----:B0-----:R-:W-:-:S04]  /*0fc0*/  ISETP.NE.U32.AND P0, PT, R30, RZ, PT ;  /* 0x000000ff1e00720c */ /* 0x001fc80003f05070 */
[----:B------:R-:W-:-:S13]  /*0fd0*/  ISETP.NE.AND.EX P0, PT, R31, RZ, PT, P0 ;  /* 0x000000ff1f00720c */ /* 0x000fda0003f05300 */
[----:B-1--4-:R-:W-:Y:S05]  /*0fe0*/  @!P0 BRA `(.L_x_14) ;  /* 0x0000000000288947 */ /* 0x012fea0003800000 */
[----:B------:R-:W0:Y:S02]  /*0ff0*/  LDC R23, c[0x0][0x634] ;  /* 0x00018d00ff177b82 */ /* 0x000e240000000800 */
[----:B0-----:R-:W-:-:S05]  /*1000*/  IADD3 R23, P0, R2, R23, RZ ;  /* 0x0000001702177210 */ /* 0x001fca0007f1e0ff */
[----:B------:R-:W-:-:S04]  /*1010*/  IMAD.X R29, RZ, RZ, R3, P0 ;  /* 0x000000ffff1d7224 */ /* 0x000fc800000e0603 */
[----:B------:R-:W-:-:S04]  /*1020*/  IMAD.WIDE.U32 R4, R29, R30, RZ ;  /* 0x0000001e1d047225 */ /* 0x000fc800078e00ff */
[----:B------:R-:W-:-:S04]  /*1030*/  IMAD.WIDE.U32 R20, P0, R23, R31, R4 ;  /* 0x0000001f17147225 */ /* 0x000fc80007800004 */
[----:B------:R-:W-:-:S04]  /*1040*/  IMAD.WIDE.U32 R4, R23, R30, RZ ;  /* 0x0000001e17047225 */ /* 0x000fc800078e00ff */
[----:B------:R-:W-:Y:S01]  /*1050*/  IMAD.X R23, RZ, RZ, RZ, P0 ;  /* 0x000000ffff177224 */ /* 0x000fe200000e06ff */
[----:B------:R-:W-:Y:S01]  /*1060*/  IADD3 RZ, P0, R5, R20, RZ ;  /* 0x0000001405ff7210 */ /* 0x000fe20007f1e0ff */
[----:B------:R-:W-:-:S04]  /*1070*/  IMAD.MOV.U32 R22, RZ, RZ, R21 ;  /* 0x000000ffff167224 */ /* 0x000fc800078e0015 */
[----:B------:R-:W-:-:S08]  /*1080*/  IMAD.WIDE.U32.X R4, R29, R31, R22, P0 ;  /* 0x0000001f1d047225 */ /* 0x000fd000000e0416 */
.L_x_14:
[----:B------:R-:W0:Y:S01]  /*1090*/  LDC.64 R34, c[0x0][0x640] ;  /* 0x00019000ff227b82 */ /* 0x000e220000000a00 */
[-CC-:B------:R-:W-:Y:S01]  /*10a0*/  SHF.R.U64 R36, R4, R6.reuse, R5.reuse ;  /* 0x0000000604247219 */ /* 0x180fe20000001205 */
[----:B------:R-:W-:Y:S01]  /*10b0*/  IMAD.MOV.U32 R39, RZ, RZ, 0x1 ;  /* 0x00000001ff277424 */ /* 0x000fe200078e00ff */
[----:B------:R-:W-:Y:S02]  /*10c0*/  SHF.R.U32.HI R4, RZ, R6, R5 ;  /* 0x00000006ff047219 */ /* 0x000fe40000011605 */
[----:B------:R-:W-:-:S03]  /*10d0*/  IADD3 R21, P0, RZ, -R36, RZ ;  /* 0x80000024ff157210 */ /* 0x000fc60007f1e0ff */
[----:B------:R-:W1:Y:S02]  /*10e0*/  LDC R20, c[0x0][0x618] ;  /* 0x00018600ff147b82 */ /* 0x000e640000000800 */
[----:B------:R-:W-:-:S04]  /*10f0*/  IMAD.X R5, RZ, RZ, ~R4, P0 ;  /* 0x000000ffff057224 */ /* 0x000fc800000e0e04 */
[-C--:B------:R-:W-:Y:S02]  /*1100*/  IMAD R6, R5, R32.reuse, RZ ;  /* 0x0000002005067224 */ /* 0x080fe400078e02ff */
[----:B------:R-:W4:Y:S01]  /*1110*/  LDC R23, c[0x0][0x608] ;  /* 0x00018200ff177b82 */ /* 0x000f220000000800 */
[----:B------:R-:W-:-:S04]  /*1120*/  IMAD.WIDE.U32 R4, R21, R32, R2 ;  /* 0x0000002015047225 */ /* 0x000fc800078e0002 */
[----:B------:R-:W-:-:S03]  /*1130*/  IMAD R21, R21, R33, R6 ;  /* 0x0000002115157224 */ /* 0x000fc600078e0206 */
[----:B------:R-:W2:Y:S01]  /*1140*/  LDC R26, c[0x0][0x658] ;  /* 0x00019600ff1a7b82 */ /* 0x000ea20000000800 */
[----:B------:R-:W-:Y:S01]  /*1150*/  IMAD.IADD R5, R5, 0x1, R21 ;  /* 0x0000000105057824 */ /* 0x000fe200078e0215 */
[----:B0-----:R-:W-:Y:S01]  /*1160*/  ISETP.NE.U32.AND P0, PT, R34, RZ, PT ;  /* 0x000000ff2200720c */ /* 0x001fe20003f05070 */
[----:B------:R-:W-:-:S03]  /*1170*/  IMAD.MOV.U32 R21, RZ, RZ, -0x1 ;  /* 0xffffffffff157424 */ /* 0x000fc600078e00ff */
[----:B------:R-:W-:Y:S02]  /*1180*/  ISETP.NE.AND.EX P0, PT, R35, RZ, PT, P0 ;  /* 0x000000ff2300720c */ /* 0x000fe40003f05300 */
[----:B------:R-:W0:Y:S01]  /*1190*/  LDC R33, c[0x0][0x600] ;  /* 0x00018000ff217b82 */ /* 0x000e220000000800 */
[-CC-:B-1----:R-:W-:Y:S02]  /*11a0*/  SHF.R.U64 R31, R4, R20.reuse, R5.reuse ;  /* 0x00000014041f7219 */ /* 0x182fe40000001205 */
[----:B------:R-:W-:-:S05]  /*11b0*/  SHF.R.U32.HI R4, RZ, R20, R5 ;  /* 0x00000014ff047219 */ /* 0x000fca0000011605 */
[----:B------:R-:W1:Y:S01]  /*11c0*/  LDC R28, c[0x0][0x648] ;  /* 0x00019200ff1c7b82 */ /* 0x000e620000000800 */
[-CC-:B----4-:R-:W-:Y:S02]  /*11d0*/  SHF.R.U64 R41, R31, R23.reuse, R4.reuse ;  /* 0x000000171f297219 */ /* 0x190fe40000001204 */
[----:B------:R-:W-:-:S05]  /*11e0*/  SHF.R.U32.HI R5, RZ, R23, R4 ;  /* 0x00000017ff057219 */ /* 0x000fca0000011604 */
[----:B------:R-:W4:Y:S01]  /*11f0*/  LDC R37, c[0x0][0x638] ;  /* 0x00018e00ff257b82 */ /* 0x000f220000000800 */
[-C--:B--2---:R-:W-:Y:S02]  /*1200*/  SHF.L.U32 R4, R21, R26.reuse, RZ ;  /* 0x0000001a15047219 */ /* 0x084fe400000006ff */
[--C-:B------:R-:W-:Y:S02]  /*1210*/  SHF.R.U64 R32, R41, R26, R5.reuse ;  /* 0x0000001a29207219 */ /* 0x100fe40000001205 */
[----:B------:R-:W-:Y:S02]  /*1220*/  LOP3.LUT R6, RZ, R4, RZ, 0x33, !PT ;  /* 0x00000004ff067212 */ /* 0x000fe400078e33ff */
[----:B------:R-:W-:Y:S01]  /*1230*/  SHF.R.U32.HI R5, RZ, R26, R5 ;  /* 0x0000001aff057219 */ /* 0x000fe20000011605 */
[----:B------:R-:W2:Y:S01]  /*1240*/  LDC R30, c[0x0][0x610] ;  /* 0x00018400ff1e7b82 */ /* 0x000ea20000000800 */
[----:B------:R-:W-:Y:S01]  /*1250*/  IMAD.MOV.U32 R4, RZ, RZ, R32 ;  /* 0x000000ffff047224 */ /* 0x000fe200078e0020 */
[----:B------:R-:W-:Y:S06]  /*1260*/  @!P0 BRA `(.L_x_15) ;  /* 0x0000000000288947 */ /* 0x000fec0003800000 */
[----:B------:R-:W3:Y:S02]  /*1270*/  LDC R23, c[0x0][0x64c] ;  /* 0x00019300ff177b82 */ /* 0x000ee40000000800 */
[----:B---3--:R-:W-:-:S05]  /*1280*/  IADD3 R23, P0, R32, R23, RZ ;  /* 0x0000001720177210 */ /* 0x008fca0007f1e0ff */
        /* <DEDUP_REMOVED lines=8> */
.L_x_15:
[----:B-1----:R-:W-:Y:S01]  /*1310*/  SHF.R.U64 R17, R4, R28, R5 ;  /* 0x0000001c04117219 */ /* 0x002fe20000001205 */
[----:B------:R-:W-:Y:S01]  /*1320*/  @P2 IMAD R25, R27, R24, R16 ;  /* 0x000000181b192224 */ /* 0x000fe200078e0210 */
[----:B------:R-:W-:Y:S02]  /*1330*/  SHF.L.U32 R4, R39, R26, RZ ;  /* 0x0000001a27047219 */ /* 0x000fe400000006ff */
[----:B------:R-:W-:Y:S01]  /*1340*/  LOP3.LUT R5, R41, R6, RZ, 0xc0, !PT ;  /* 0x0000000629057212 */ /* 0x000fe200078ec0ff */
[----:B0-----:R-:W-:Y:S02]  /*1350*/  VIADD R6, R33, 0xffffffff ;  /* 0xffffffff21067836 */ /* 0x001fe40000000000 */
[----:B------:R-:W-:Y:S02]  /*1360*/  IMAD.MOV R20, RZ, RZ, -R17 ;  /* 0x000000ffff147224 */ /* 0x000fe400078e0a11 */
[----:B------:R-:W-:Y:S01]  /*1370*/  IMAD R16, R4, R17, R5 ;  /* 0x0000001104107224 */ /* 0x000fe200078e0205 */
[----:B------:R-:W-:Y:S01]  /*1380*/  LOP3.LUT R17, R31, R6, RZ, 0xc0, !PT ;  /* 0x000000061f117212 */ /* 0x000fe200078ec0ff */
[----:B----4-:R-:W-:-:S02]  /*1390*/  IMAD R4, R20, R37, R32 ;  /* 0x0000002514047224 */ /* 0x010fc400078e0220 */
[----:B--2---:R-:W-:Y:S02]  /*13a0*/  IMAD R6, R16, R30, R25 ;  /* 0x0000001e10067224 */ /* 0x004fe400078e0219 */
[----:B------:R-:W-:Y:S02]  /*13b0*/  IMAD R17, R4, R33, R17 ;  /* 0x0000002104117224 */ /* 0x000fe400078e0211 */
[----:B------:R-:W-:Y:S02]  /*13c0*/  IMAD.MOV.U32 R20, RZ, RZ, 0x1 ;  /* 0x00000001ff147424 */ /* 0x000fe400078e00ff */
[----:B------:R-:W-:Y:S01]  /*13d0*/  IMAD.MOV.U32 R4, RZ, RZ, R36 ;  /* 0x000000ffff047224 */ /* 0x000fe200078e0024 */
[----:B------:R-:W-:Y:S02]  /*13e0*/  SEL R5, R17, R6, !P2 ;  /* 0x0000000611057207 */ /* 0x000fe40005000000 */
[----:B------:R-:W-:-:S07]  /*13f0*/  SEL R6, R6, R17, !P2 ;  /* 0x0000001106067207 */ /* 0x000fce0005000000 */
.L_x_13:
[----:B------:R-:W-:Y:S05]  /*1400*/  @!P3 BRA `(.L_x_16) ;  /* 0x00000000000cb947 */ /* 0x000fea0003800000 */
[----:B------:R-:W-:Y:S01]  /*1410*/  UCGABAR_WAIT ;  /* 0x0000000000007dc7 */ /* 0x000fe20008000000 */
[----:B------:R-:W-:Y:S01]  /*1420*/  CCTL.IVALL ;  /* 0x00000000ff00798f */ /* 0x000fe20002000000 */
[----:B------:R-:W-:Y:S05]  /*1430*/  BRA `(.L_x_17) ;  /* 0x0000000000047947 */ /* 0x000fea0003800000 */
.L_x_16:
[----:B------:R-:W-:Y:S06]  /*1440*/  BAR.SYNC.DEFER_BLOCKING 0x0 ;  /* 0x0000000000007b1d */ /* 0x000fec0000010000 */
.L_x_17:
[----:B------:R-:W-:Y:S05]  /*1450*/  @!P4 BRA `(.L_x_18) ;  /* 0x0000006c00c8c947 */ /* 0x000fea0003800000 */
[----:B------:R-:W-:-:S13]  /*1460*/  ISETP.GT.U32.AND P0, PT, R38, 0x1, PT ;  /* 0x000000012600780c */ /* 0x000fda0003f04070 */
[----:B------:R-:W-:Y:S05]  /*1470*/  @P0 EXIT ;  /* 0x000000000000094d */ /* 0x000fea0003800000 */
.L_x_19:
[----:B------:R-:W-:-:S08]  /*1480*/  NOP ;  /* 0x0000000000007918 */ /* 0x000fd00000000000 */
[----:B------:R-:W0:Y:S02]  /*1490*/  USETMAXREG.TRY_ALLOC.CTAPOOL UP0, 0xe8 ;  /* 0x000000e8000079c8 */ /* 0x000e240008000600 */
[----:B0-----:R-:W-:-:S13]  /*14a0*/  PLOP3.LUT P0, PT, PT, PT, UP0, 0x80, 0x0 ;  /* 0x000000000000781c */ /* 0x001fda0003f0f008 */
[----:B------:R-:W-:Y:S05]  /*14b0*/  @!P0 BRA `(.L_x_19) ;  /* 0xfffffffc00f08947 */ /* 0x000fea000383ffff */
[----:B------:R-:W-:-:S13]  /*14c0*/  LOP3.LUT P0, RZ, R20, 0xff, RZ, 0xc0, !PT ;  /* 0x000000ff14ff7812 */ /* 0x000fda000780c0ff */
[----:B------:R-:W-:Y:S05]  /*14d0*/  @!P0 EXIT ;  /* 0x000000000000894d */ /* 0x000fea0003800000 */
[----:B------:R-:W0:Y:S01]  /*14e0*/  S2UR UR6, SR_CgaCtaId ;  /* 0x00000000000679c3 */ /* 0x000e220000008800 */
[CC--:B------:R-:W-:Y:S01]  /*14f0*/  LEA.HI R11, R19.reuse, R10.reuse, RZ, 0x2 ;  /* 0x0000000a130b7211 */ /* 0x0c0fe200078f10ff */
[----:B------:R-:W-:Y:S01]  /*1500*/  UIADD3 UR7, UR11, -0x1, URZ ;  /* 0xffffffff0b077890 */ /* 0x000fe2000fffe03f */
[----:B------:R-:W-:Y:S01]  /*1510*/  LEA.HI R19, R19, R10, RZ, 0x5 ;  /* 0x0000000a13137211 */ /* 0x000fe200078f28ff */
[----:B------:R-:W-:Y:S01]  /*1520*/  UMOV UR9, 0x400 ;  /* 0x0000040000097882 */ /* 0x000fe20000000000 */
[--C-:B------:R-:W-:Y:S01]  /*1530*/  SHF.R.S32.HI R18, RZ, 0x2, R11.reuse ;  /* 0x00000002ff127819 */ /* 0x100fe2000001140b */
[----:B------:R-:W-:Y:S01]  /*1540*/  UISETP.LT.AND UP0, UPT, UR13, 0x1, UPT ;  /* 0x000000010d00788c */ /* 0x000fe2000bf01270 */
[----:B------:R-:W-:Y:S01]  /*1550*/  SHF.R.S32.HI R17, RZ, 0x1f, R11 ;  /* 0x0000001fff117819 */ /* 0x000fe2000001140b */
[----:B------:R-:W-:Y:S01]  /*1560*/  USHF.L.U32 UR21, UR13, 0x1, URZ ;  /* 0x000000010d157899 */ /* 0x000fe2000800063f */
[----:B------:R-:W-:Y:S01]  /*1570*/  LOP3.LUT R11, R11, 0xfffffffc, RZ, 0xc0, !PT ;  /* 0xfffffffc0b0b7812 */ /* 0x000fe200078ec0ff */
[----:B------:R-:W-:Y:S01]  /*1580*/  USEL UR10, UR13, 0x1, UP0 ;  /* 0x000000010d0a7887 */ /* 0x000fe20008000000 */
[----:B------:R-:W-:Y:S01]  /*1590*/  LEA.HI R17, R17, R18, RZ, 0x3 ;  /* 0x0000001211117211 */ /* 0x000fe200078f18ff */
[----:B------:R-:W-:Y:S01]  /*15a0*/  UISETP.NE.AND UP0, UPT, UR7, URZ, UPT ;  /* 0x0000003f0700728c */ /* 0x000fe2000bf05270 */
[----:B------:R-:W-:Y:S01]  /*15b0*/  LOP3.LUT R148, R7, 0x1, RZ, 0xfc, !PT ;  /* 0x0000000107947812 */ /* 0x000fe200078efcff */
[----:B------:R-:W-:Y:S01]  /*15c0*/  IMAD.IADD R16, R10, 0x1, -R11 ;  /* 0x000000010a107824 */ /* 0x000fe200078e0a0b */
[----:B------:R-:W-:Y:S01]  /*15d0*/  LOP3.LUT R17, R17, 0xfffffff8, RZ, 0xc0, !PT ;  /* 0xfffffff811117812 */ /* 0x000fe200078ec0ff */
[----:B------:R-:W-:-:S04]  /*15e0*/  UIADD3 UR10, -UR10, UR13, URZ ;  /* 0x0000000d0a0a7290 */ /* 0x000fc8000fffe13f */
[----:B------:R-:W-:Y:S01]  /*15f0*/  IMAD.IADD R18, R18, 0x1, -R17 ;  /* 0x0000000112127824 */ /* 0x000fe200078e0a11 */
[----:B------:R-:W-:Y:S01]  /*1600*/  SHF.R.S32.HI R17, RZ, 0x5, R19 ;  /* 0x00000005ff117819 */ /* 0x000fe20000011413 */
[----:B0-----:R-:W-:-:S03]  /*1610*/  ULEA UR9, UR6, UR9, 0x18 ;  /* 0x0000000906097291 */ /* 0x001fc6000f8ec03f */
[--C-:B------:R-:W-:Y:S01]  /*1620*/  SHF.R.S32.HI R19, RZ, 0x1f, R18.reuse ;  /* 0x0000001fff137819 */ /* 0x100fe20000011412 */
[----:B------:R-:W-:Y:S01]  /*1630*/  USHF.L.U32 UR6, UR7, 0x3, URZ ;  /* 0x0000000307067899 */ /* 0x000fe2000800063f */
[C-C-:B------:R-:W-:Y:S01]  /*1640*/  IMAD R20, R17.reuse, -0x10, -R18.reuse ;  /* 0xfffffff011147824 */ /* 0x140fe200078e0a12 */
[----:B------:R-:W-:Y:S02]  /*1650*/  USEL UR7, URZ, 0x1, UP0 ;  /* 0x000000013f077887 */ /* 0x000fe40008000000 */
[----:B------:R-:W-:Y:S01]  /*1660*/  ULOP3.LUT UR6, UR6, 0x8, URZ, 0xc0, !UPT ;  /* 0x0000000806067892 */ /* 0x000fe2000f8ec03f */
[----:B------:R-:W-:Y:S01]  /*1670*/  IMAD.WIDE R10, R17, 0x10, R18 ;  /* 0x00000010110a7825 */ /* 0x000fe200078e0212 */
[----:B------:R-:W-:Y:S02]  /*1680*/  UIADD3 UR22, UR9, 0xa0, URZ ;  /* 0x000000a009167890 */ /* 0x000fe4000fffe03f */
[----:B------:R-:W-:Y:S01]  /*1690*/  ULOP3.LUT UR23, UR6, 0x8, URZ, 0x3c, !UPT ;  /* 0x0000000806177892 */ /* 0x000fe2000f8e3c3f */
[----:B------:R-:W-:Y:S01]  /*16a0*/  IMAD.U32 R150, RZ, RZ, UR7 ;  /* 0x00000007ff967e24 */ /* 0x000fe2000f8e00ff */
[----:B------:R-:W-:-:S02]  /*16b0*/  ULOP3.LUT UR12, UR6, 0x18, URZ, 0x3c, !UPT ;  /* 0x00000018060c7892 */ /* 0x000fc4000f8e3c3f */
[----:B------:R-:W-:Y:S01]  /*16c0*/  ULEA UR11, UR11, UR22, 0x3 ;  /* 0x000000160b0b7291 */ /* 0x000fe2000f8e183f */
[----:B------:R-:W-:Y:S02]  /*16d0*/  ULDC UR6, c[0x0][0x284] ;  /* 0x0000a10000067ab9 */ /* 0x000fe40000000800 */
[----:B------:R-:W-:-:S09]  /*16e0*/  VIADD R17, R20, UR6 ;  /* 0x0000000614117c36 */ /* 0x000fd20008000000 */
.L_x_174:
[----:B------:R-:W-:Y:S01]  /*16f0*/  SHF.L.U32 R18, R150, 0x1f, RZ ;  /* 0x0000001f96127819 */ /* 0x000fe200000006ff */
[----:B------:R-:W0:Y:S01]  /*1700*/  LDC R19, c[0x0][0x28c] ;  /* 0x0000a300ff137b82 */ /* 0x000e220000000800 */
[----:B------:R-:W-:Y:S01]  /*1710*/  UMOV UR6, URZ ;  /* 0x0000003f00067c82 */ /* 0x000fe20008000000 */
[----:B------:R-:W-:Y:S01]  /*1720*/  UMOV UR20, UR5 ;  /* 0x0000000500147c82 */ /* 0x000fe20008000000 */
[----:B-1----:R-:W1:Y:S01]  /*1730*/  SYNCS.PHASECHK.TRANS64.TRYWAIT P0, [UR11+-0x8], R18 ;  /* 0xfffff812ff0075a7 */ /* 0x002e62000800014b */
[----:B0-----:R-:W-:Y:S01]  /*1740*/  ISETP.GE.AND P1, PT, R19, 0x1, PT ;  /* 0x000000011300780c */ /* 0x001fe20003f26270 */
[----:B-1-34-:R-:W-:-:S12]  /*1750*/  @!P0 BRA `(.L_x_20) ;  /* 0x0000007c00f88947 */ /* 0x01afd80003800000 */
.L_x_201:
[----:B------:R-:W-:Y:S01]  /*1760*/  UMOV UR7, URZ ;  /* 0x0000003f00077c82 */ /* 0x000fe20008000000 */
[----:B------:R-:W-:Y:S01]  /*1770*/  UMOV UR8, URZ ;  /* 0x0000003f00087c82 */ /* 0x000fe20008000000 */
[----:B------:R-:W-:Y:S02]  /*1780*/  CS2R R88, SRZ ;  /* 0x0000000000587805 */ /* 0x000fe4000001ff00 */
[----:B------:R-:W-:Y:S02]  /*1790*/  CS2R R22, SRZ ;  /* 0x0000000000167805 */ /* 0x000fe4000001ff00 */
[----:B------:R-:W-:Y:S02]  /*17a0*/  CS2R R90, SRZ ;  /* 0x00000000005a7805 */ /* 0x000fe4000001ff00 */
[----:B------:R-:W-:Y:S02]  /*17b0*/  CS2R R92, SRZ ;  /* 0x00000000005c7805 */ /* 0x000fe4000001ff00 */
[----:B------:R-:W-:-:S02]  /*17c0*/  CS2R R94, SRZ ;  /* 0x00000000005e7805 */ /* 0x000fc4000001ff00 */
[----:B------:R-:W-:Y:S02]  /*17d0*/  CS2R R96, SRZ ;  /* 0x0000000000607805 */ /* 0x000fe4000001ff00 */
        /* <DEDUP_REMOVED lines=24> */
[----:B------:R-:W-:Y:S01]  /*1960*/  CS2R R146, SRZ ;  /* 0x0000000000927805 */ /* 0x000fe2000001ff00 */
[----:B------:R-:W-:Y:S01]  /*1970*/  IMAD.MOV.U32 R149, RZ, RZ, RZ ;  /* 0x000000ffff957224 */ /* 0x000fe200078e00ff */
[----:B------:R-:W-:Y:S01]  /*1980*/  CS2R R24, SRZ ;  /* 0x0000000000187805 */ /* 0x000fe2000001ff00 */
[----:B------:R-:W-:Y:S01]  /*1990*/  IMAD.MOV.U32 R151, RZ, RZ, RZ ;  /* 0x000000ffff977224 */ /* 0x000fe200078e00ff */
[----:B------:R-:W-:Y:S01]  /*19a0*/  CS2R R26, SRZ ;  /* 0x00000000001a7805 */ /* 0x000fe2000001ff00 */
[----:B------:R-:W-:Y:S01]  /*19b0*/  IMAD.U32 R152, RZ, RZ, UR4 ;  /* 0x00000004ff987e24 */ /* 0x000fe2000f8e00ff */
        /* <DEDUP_REMOVED lines=29> */
[----:B------:R-:W-:Y:S01]  /*1b90*/  CS2R R86, SRZ ;  /* 0x0000000000567805 */ /* 0x000fe2000001ff00 */
[----:B------:R-:W-:Y:S06]  /*1ba0*/  @!P1 BRA `(.L_x_21) ;  /* 0x00000008006c9947 */ /* 0x000fec0003800000 */
[----:B------:R-:W-:-:S13]  /*1bb0*/  ISETP.NE.AND P1, PT, R148, 0x3, PT ;  /* 0x000000039400780c */ /* 0x000fda0003f25270 */
[----:B------:R-:W-:Y:S05]  /*1bc0*/  @!P1 BRA `(.L_x_22) ;  /* 0x0000000000049947 */ /* 0x000fea0003800000 */
[----:B------:R-:W-:Y:S01]  /*1bd0*/  BPT.TRAP 0x1 ;  /* 0x000000040000795c */ /* 0x000fe20000300000 */
.L_x_22:
[----:B------:R-:W-:Y:S01]  /*1be0*/  ULEA UR6, UR5, UR9, 0x3 ;  /* 0x0000000905067291 */ /* 0x000fe2000f8e183f */
[----:B0-----:R-:W-:-:S05]  /*1bf0*/  IMAD.U32 R18, RZ, RZ, UR4 ;  /* 0x00000004ff127e24 */ /* 0x001fca000f8e00ff */
[----:B------:R-:W-:-:S04]  /*1c00*/  SHF.L.U32 R18, R18, 0x1f, RZ ;  /* 0x0000001f12127819 */ /* 0x000fc800000006ff */
[----:B------:R0:W1:Y:S01]  /*1c10*/  SYNCS.PHASECHK.TRANS64.TRYWAIT P0, [UR6], R18 ;  /* 0x00000012ff0075a7 */ /* 0x0000620008000146 */
[----:B------:R-:W-:Y:S05]  /*1c20*/  @!P1 BRA `(.L_x_23) ;  /* 0x0000000000049947 */ /* 0x000fea0003800000 */
[----:B------:R-:W-:Y:S01]  /*1c30*/  BPT.TRAP 0x1 ;  /* 0x000000040000795c */ /* 0x000fe20000300000 */
.L_x_23:
[----:B-1----:R-:W-:Y:S05]  /*1c40*/  @P0 BRA `(.L_x_24) ;  /* 0x0000000000080947 */ /* 0x002fea0003800000 */
[----:B------:R-:W1:Y:S02]  /*1c50*/  SYNCS.PHASECHK.TRANS64.TRYWAIT P0, [UR6], R18 ;  /* 0x00000012ff0075a7 */ /* 0x000e640008000146 */
[----:B-1----:R-:W-:Y:S05]  /*1c60*/  @!P0 BRA `(.L_x_25) ;  /* 0x0000007800cc8947 */ /* 0x002fea0003800000 */
.L_x_24:
[----:B------:R-:W-:Y:S01]  /*1c70*/  UIADD3 UR6, UR9, 0x180, URZ ;  /* 0x0000018009067890 */ /* 0x000fe2000fffe03f */
[----:B------:R-:W-:Y:S01]  /*1c80*/  WARPGROUP.ARRIVE ;  /* 0x00000000000079c5 */ /* 0x000fe20000000000 */
[----:B------:R-:W-:Y:S01]  /*1c90*/  UIADD3 UR7, UR9, 0x12180, URZ ;  /* 0x0001218009077890 */ /* 0x000fe2000fffe03f */
[----:B------:R-:W-:Y:S01]  /*1ca0*/  CS2R R88, SRZ ;  /* 0x0000000000587805 */ /* 0x000fe2000001ff00 */
[----:B------:R-:W-:Y:S01]  /*1cb0*/  USHF.R.U32.HI UR6, URZ, 0x4, UR6 ;  /* 0x000000043f067899 */ /* 0x000fe20008011606 */
[----:B------:R-:W-:Y:S01]  /*1cc0*/  CS2R R22, SRZ ;  /* 0x0000000000167805 */ /* 0x000fe2000001ff00 */
[----:B------:R-:W-:Y:S01]  /*1cd0*/  USHF.R.U32.HI UR7, URZ, 0x4, UR7 ;  /* 0x000000043f077899 */ /* 0x000fe20008011607 */
[----:B------:R-:W-:Y:S01]  /*1ce0*/  CS2R R90, SRZ ;  /* 0x00000000005a7805 */ /* 0x000fe2000001ff00 */
[----:B------:R-:W-:Y:S01]  /*1cf0*/  ULOP3.LUT UR6, UR6, 0x3fff, URZ, 0xc0, !UPT ;  /* 0x00003fff06067892 */ /* 0x000fe2000f8ec03f */
[----:B------:R-:W-:Y:S01]  /*1d00*/  CS2R R92, SRZ ;  /* 0x00000000005c7805 */ /* 0x000fe2000001ff00 */
[----:B------:R-:W-:Y:S01]  /*1d10*/  ULOP3.LUT UR7, UR7, 0x3fff, URZ, 0xc0, !UPT ;  /* 0x00003fff07077892 */ /* 0x000fe2000f8ec03f */
[----:B------:R-:W-:Y:S01]  /*1d20*/  CS2R R94, SRZ ;  /* 0x00000000005e7805 */ /* 0x000fe2000001ff00 */
[----:B------:R-:W-:Y:S01]  /*1d30*/  ULOP3.LUT UR6, UR6, 0x10000, URZ, 0xfc, !UPT ;  /* 0x0001000006067892 */ /* 0x000fe2000f8efc3f */
[----:B------:R-:W-:Y:S01]  /*1d40*/  CS2R R96, SRZ ;  /* 0x0000000000607805 */ /* 0x000fe2000001ff00 */
[----:B------:R-:W-:Y:S01]  /*1d50*/  ULOP3.LUT UR7, UR7, 0x10000, URZ, 0xfc, !UPT ;  /* 0x0001000007077892 */ /* 0x000fe2000f8efc3f */
[----:B------:R-:W-:Y:S01]  /*1d60*/  CS2R R98, SRZ ;  /* 0x0000000000627805 */ /* 0x000fe2000001ff00 */
[----:B------:R-:W-:Y:S01]  /*1d70*/  ULEA UR6, UR5, UR6, 0x9 ;  /* 0x0000000605067291 */ /* 0x000fe2000f8e483f */
[----:B------:R-:W-:Y:S01]  /*1d80*/  CS2R R102, SRZ ;  /* 0x0000000000667805 */ /* 0x000fe2000001ff00 */
[----:B------:R-:W-:Y:S01]  /*1d90*/  ULEA UR7, UR5, UR7, 0xa ;  /* 0x0000000705077291 */ /* 0x000fe2000f8e503f */
[----:B------:R-:W-:Y:S01]  /*1da0*/  CS2R R100, SRZ ;  /* 0x0000000000647805 */ /* 0x000fe2000001ff00 */
[----:B------:R-:W-:Y:S01]  /*1db0*/  UMOV UR17, 0x40000040 ;  /* 0x4000004000117882 */ /* 0x000fe20000000000 */
[----:B------:R-:W-:Y:S01]  /*1dc0*/  UMOV UR19, 0x40000040 ;  /* 0x4000004000137882 */ /* 0x000fe20000000000 */
[----:B------:R-:W-:Y:S01]  /*1dd0*/  CS2R R104, SRZ ;  /* 0x0000000000687805 */ /* 0x000fe2000001ff00 */
[----:B------:R-:W-:Y:S01]  /*1de0*/  UMOV UR16, UR6 ;  /* 0x0000000600107c82 */ /* 0x000fe20008000000 */
[----:B------:R-:W-:Y:S01]  /*1df0*/  CS2R R106, SRZ ;  /* 0x00000000006a7805 */ /* 0x000fe2000001ff00 */
[----:B------:R-:W-:Y:S01]  /*1e00*/  UMOV UR18, UR7 ;  /* 0x0000000700127c82 */ /* 0x000fe20008000000 */
[----:B------:R-:W-:Y:S01]  /*1e10*/  CS2R R108, SRZ ;  /* 0x00000000006c7805 */ /* 0x000fe2000001ff00 */
[----:B------:R-:W-:Y:S01]  /*1e20*/  QGMMA.64x128x32.F32.E4M3.E4M3 R24, gdesc[UR16], RZ, !UPT ;  /* 0x01e00000101879f3 */ /* 0x000fe2000c7008ff */
[----:B------:R-:W-:Y:S01]  /*1e30*/  UIADD3 UR16, UR6, 0x2, URZ ;  /* 0x0000000206107890 */ /* 0x000fe2000fffe03f */
[----:B------:R-:W-:Y:S01]  /*1e40*/  CS2R R110, SRZ ;  /* 0x00000000006e7805 */ /* 0x000fe2000001ff00 */
[----:B------:R-:W-:Y:S01]  /*1e50*/  UIADD3 UR18, UR7, 0x2, URZ ;  /* 0x0000000207127890 */ /* 0x000fe2000fffe03f */
[----:B------:R-:W-:Y:S01]  /*1e60*/  CS2R R112, SRZ ;  /* 0x0000000000707805 */ /* 0x000fe2000001ff00 */
[----:B------:R-:W-:Y:S01]  /*1e70*/  UMOV UR17, 0x40000040 ;  /* 0x4000004000117882 */ /* 0x000fe20000000000 */
[----:B------:R-:W-:Y:S01]  /*1e80*/  UMOV UR19, 0x40000040 ;  /* 0x4000004000137882 */ /* 0x000fe20000000000 */
        /* <DEDUP_REMOVED lines=17> */
[----:B------:R-:W-:Y:S02]  /*1fa0*/  IMAD.MOV.U32 R149, RZ, RZ, RZ ;  /* 0x000000ffff957224 */ /* 0x000fe400078e00ff */
[----:B------:R-:W-:Y:S01]  /*1fb0*/  IMAD.MOV.U32 R151, RZ, RZ, RZ ;  /* 0x000000ffff977224 */ /* 0x000fe200078e00ff */
[----:B------:R-:W-:Y:S01]  /*1fc0*/  QGMMA.64x128x32.F32.E4M3.E4M3 R24, gdesc[UR16], R24 ;  /* 0x01e00000101879f3 */ /* 0x000fe20008700818 */
[----:B------:R-:W-:-:S02]  /*1fd0*/  UIADD3 UR16, UR6, 0x4, URZ ;  /* 0x0000000406107890 */ /* 0x000fc4000fffe03f */
[----:B------:R-:W-:Y:S01]  /*1fe0*/  UIADD3 UR18, UR7, 0x4, URZ ;  /* 0x0000000407127890 */ /* 0x000fe2000fffe03f */
[----:B------:R-:W-:Y:S01]  /*1ff0*/  UMOV UR17, 0x40000040 ;  /* 0x4000004000117882 */ /* 0x000fe20000000000 */
[----:B------:R-:W-:-:S07]  /*2000*/  UMOV UR19, 0x40000040 ;  /* 0x4000004000137882 */ /* 0x000fce0000000000 */
[----:B------:R-:W-:Y:S01]  /*2010*/  QGMMA.64x128x32.F32.E4M3.E4M3 R24, gdesc[UR16], R24 ;  /* 0x01e00000101879f3 */ /* 0x000fe20008700818 */
[----:B------:R-:W-:Y:S02]  /*2020*/  UIADD3 UR18, UR7, 0x6, URZ ;  /* 0x0000000607127890 */ /* 0x000fe4000fffe03f */
[----:B------:R-:W-:Y:S01]  /*2030*/  UIADD3 UR16, UR6, 0x6, URZ ;  /* 0x0000000606107890 */ /* 0x000fe2000fffe03f */
[----:B------:R-:W-:Y:S01]  /*2040*/  ULDC UR7, c[0x0][0x50c] ;  /* 0x0001430000077ab9 */ /* 0x000fe20000000800 */
[----:B------:R-:W-:Y:S01]  /*2050*/  UMOV UR17, 0x40000040 ;  /* 0x4000004000117882 */ /* 0x000fe20000000000 */
[----:B------:R-:W-:Y:S01]  /*2060*/  UISETP.NE.AND UP0, UPT, UR7, 0x4, UPT ;  /* 0x000000040700788c */ /* 0x000fe2000bf05270 */
[----:B------:R-:W-:Y:S01]  /*2070*/  UMOV UR19, 0x40000040 ;  /* 0x4000004000137882 */ /* 0x000fe20000000000 */
[----:B------:R-:W-:Y:S02]  /*2080*/  UMOV UR6, 0x4 ;  /* 0x0000000400067882 */ /* 0x000fe40000000000 */
[----:B------:R-:W-:-:S06]  /*2090*/  USEL UR7, URZ, 0x1, UP0 ;  /* 0x000000013f077887 */ /* 0x000fcc0008000000 */
[----:B------:R-:W-:Y:S01]  /*20a0*/  ISETP.NE.AND P0, PT, RZ, UR7, PT ;  /* 0x00000007ff007c0c */ /* 0x000fe2000bf05270 */
[----:B------:R-:W-:-:S12]  /*20b0*/  QGMMA.64x128x32.F32.E4M3.E4M3 R24, gdesc[UR16], R24, gsb0 ;  /* 0x01e00000101879f3 */ /* 0x000fd80008000818 */
[----:B------:R-:W-:Y:S05]  /*20c0*/  @!P0 BRA `(.L_x_26) ;  /* 0x0000000400088947 */ /* 0x000fea0003800000 */
[----:B------:R-:W-:Y:S02]  /*20d0*/  WARPGROUP.DEPBAR.LE gsb0, 0x0 ;  /* 0x00008000000079c5 */ /* 0x000fe40000010000 */
[----:B------:R-:W-:-:S01]  /*20e0*/  FADD R151, RZ, R24 ;  /* 0x00000018ff977221 */ /* 0x000fc20000000000 */
[----:B------:R-:W-:Y:S01]  /*20f0*/  FADD R146, RZ, R25 ;  /* 0x00000019ff927221 */ /* 0x000fe20000000000 */
        /* <DEDUP_REMOVED lines=62> */
[----:B------:R-:W-:-:S06]  /*24e0*/  UMOV UR6, URZ ;  /* 0x0000003f00067c82 */ /* 0x000fcc0008000000 */
.L_x_26:
[----:B------:R-:W-:-:S04]  /*24f0*/  UIADD3 UR20, UR5, 0x1, URZ ;  /* 0x0000000105147890 */ /* 0x000fc8000fffe03f */
[----:B------:R-:W-:-:S04]  /*2500*/  UISETP.NE.AND UP0, UPT, UR20, 0x9, UPT ;  /* 0x000000091400788c */ /* 0x000fc8000bf05270 */
[----:B------:R-:W-:Y:S02]  /*2510*/  USEL UR8, URZ, 0x1, UP0 ;  /* 0x000000013f087887 */ /* 0x000fe40008000000 */
[----:B------:R-:W-:Y:S02]  /*2520*/  USEL UR20, UR20, URZ, UP0 ;  /* 0x0000003f14147287 */ /* 0x000fe40008000000 */
[----:B------:R-:W-:-:S06]  /*2530*/  ULOP3.LUT UR8, UR4, UR8, URZ, 0x3c, !UPT ;  /* 0x0000000804087292 */ /* 0x000fcc000f8e3c3f */
[----:B------:R-:W-:Y:S01]  /*2540*/  IMAD.U32 R152, RZ, RZ, UR8 ;  /* 0x00000008ff987e24 */ /* 0x000fe2000f8e00ff */
[----:B------:R-:W-:-:S06]  /*2550*/  UMOV UR8, 0x1 ;  /* 0x0000000100087882 */ /* 0x000fcc0000000000 */
.L_x_21:
[----:B------:R-:W-:-:S06]  /*2560*/  UISETP.GE.AND UP0, UPT, UR10, 0x1, UPT ;  /* 0x000000010a00788c */ /* 0x000fcc000bf06270 */
[----:B------:R-:W-:-:S13]  /*2570*/  PLOP3.LUT P0, PT, PT, PT, UP0, 0x80, 0x0 ;  /* 0x000000000000781c */ /* 0x000fda0003f0f008 */
[----:B------:R-:W-:Y:S05]  /*2580*/  @!P0 BRA `(.L_x_27) ;  /* 0x0000000800388947 */ /* 0x000fea0003800000 */
[----:B01----:R-:W-:Y:S01]  /*2590*/  IMAD.U32 R18, RZ, RZ, UR10 ;  /* 0x0000000aff127e24 */ /* 0x003fe2000f8e00ff */
[----:B------:R-:W-:Y:S01]  /*25a0*/  ULDC UR24, c[0x0][0x50c] ;  /* 0x0001430000187ab9 */ /* 0x000fe20000000800 */
[----:B------:R-:W-:-:S07]  /*25b0*/  IMAD.U32 R19, RZ, RZ, UR5 ;  /* 0x00000005ff137e24 */ /* 0x000fce000f8e00ff */
.L_x_35:
[----:B------:R-:W-:-:S13]  /*25c0*/  ISETP.NE.AND P1, PT, R148, 0x3, PT ;  /* 0x000000039400780c */ /* 0x000fda0003f25270 */
[----:B------:R-:W-:Y:S05]  /*25d0*/  @!P1 BRA `(.L_x_28) ;  /* 0x0000000000049947 */ /* 0x000fea0003800000 */
[----:B------:R-:W-:Y:S01]  /*25e0*/  BPT.TRAP 0x1 ;  /* 0x000000040000795c */ /* 0x000fe20000300000 */
.L_x_28:
[----:B------:R-:W-:Y:S01]  /*25f0*/  ULEA UR16, UR20, UR9, 0x3 ;  /* 0x0000000914107291 */ /* 0x000fe2000f8e183f */
[----:B------:R-:W-:-:S08]  /*2600*/  SHF.L.U32 R20, R152, 0x1f, RZ ;  /* 0x0000001f98147819 */ /* 0x000fd000000006ff */
[----:B------:R0:W1:Y:S01]  /*2610*/  SYNCS.PHASECHK.TRANS64.TRYWAIT P0, [UR16], R20 ;  /* 0x00000014ff0075a7 */ /* 0x0000620008000150 */
[----:B------:R-:W-:Y:S05]  /*2620*/  @!P1 BRA `(.L_x_29) ;  /* 0x0000000000049947 */ /* 0x000fea0003800000 */
[----:B------:R-:W-:Y:S01]  /*2630*/  BPT.TRAP 0x1 ;  /* 0x000000040000795c */ /* 0x000fe20000300000 */
.L_x_29:
[----:B-1----:R-:W-:Y:S05]  /*2640*/  @P0 BRA `(.L_x_30) ;  /* 0x0000000000080947 */ /* 0x002fea0003800000 */
[----:B------:R-:W1:Y:S02]  /*2650*/  SYNCS.PHASECHK.TRANS64.TRYWAIT P0, [UR16], R20 ;  /* 0x00000014ff0075a7 */ /* 0x000e640008000150 */
[----:B-1----:R-:W-:Y:S05]  /*2660*/  @!P0 BRA `(.L_x_31) ;  /* 0x0000007000648947 */ /* 0x002fea0003800000 */
.L_x_30:
[----:B------:R-:W-:Y:S01]  /*2670*/  UIADD3 UR16, UR9, 0x180, URZ ;  /* 0x0000018009107890 */ /* 0x000fe2000fffe03f */
[----:B------:R-:W-:Y:S01]  /*2680*/  WARPGROUP.ARRIVE ;  /* 0x00000000000079c5 */ /* 0x000fe20000000000 */
[----:B------:R-:W-:Y:S02]  /*2690*/  UIADD3 UR17, UR9, 0x12180, URZ ;  /* 0x0001218009117890 */ /* 0x000fe4000fffe03f */
[----:B------:R-:W-:Y:S02]  /*26a0*/  UISETP.NE.AND UP0, UPT, UR7, URZ, UPT ;  /* 0x0000003f0700728c */ /* 0x000fe4000bf05270 */
[----:B------:R-:W-:Y:S02]  /*26b0*/  USHF.R.U32.HI UR16, URZ, 0x4, UR16 ;  /* 0x000000043f107899 */ /* 0x000fe40008011610 */
[----:B------:R-:W-:Y:S02]  /*26c0*/  USHF.R.U32.HI UR17, URZ, 0x4, UR17 ;  /* 0x000000043f117899 */ /* 0x000fe40008011611 */
[----:B------:R-:W-:-:S02]  /*26d0*/  USEL UR8, UR8, URZ, !UP0 ;  /* 0x0000003f08087287 */ /* 0x000fc4000c000000 */
[----:B------:R-:W-:Y:S02]  /*26e0*/  ULOP3.LUT UR16, UR16, 0x3fff, URZ, 0xc0, !UPT ;  /* 0x00003fff10107892 */ /* 0x000fe4000f8ec03f */
[----:B------:R-:W-:Y:S02]  /*26f0*/  ULOP3.LUT UR17, UR17, 0x3fff, URZ, 0xc0, !UPT ;  /* 0x00003fff11117892 */ /* 0x000fe4000f8ec03f */
[----:B------:R-:W-:Y:S02]  /*2700*/  UISETP.NE.U32.AND UP0, UPT, UR8, URZ, UPT ;  /* 0x0000003f0800728c */ /* 0x000fe4000bf05070 */
[----:B------:R-:W-:Y:S02]  /*2710*/  ULOP3.LUT UR7, UR16, 0x10000, URZ, 0xfc, !UPT ;  /* 0x0001000010077892 */ /* 0x000fe4000f8efc3f */
[----:B------:R-:W-:Y:S02]  /*2720*/  ULOP3.LUT UR8, UR17, 0x10000, URZ, 0xfc, !UPT ;  /* 0x0001000011087892 */ /* 0x000fe4000f8efc3f */
[----:B------:R-:W-:-:S02]  /*2730*/  ULEA UR7, UR20, UR7, 0x9 ;  /* 0x0000000714077291 */ /* 0x000fc4000f8e483f */
[----:B------:R-:W-:Y:S01]  /*2740*/  ULEA UR8, UR20, UR8, 0xa ;  /* 0x0000000814087291 */ /* 0x000fe2000f8e503f */
[----:B------:R-:W-:Y:S01]  /*2750*/  UMOV UR17, 0x40000040 ;  /* 0x4000004000117882 */ /* 0x000fe20000000000 */
[----:B------:R-:W-:Y:S01]  /*2760*/  UMOV UR19, 0x40000040 ;  /* 0x4000004000137882 */ /* 0x000fe20000000000 */
[----:B------:R-:W-:Y:S02]  /*2770*/  UIADD3 UR6, UR6, 0x4, URZ ;  /* 0x0000000406067890 */ /* 0x000fe4000fffe03f */
[----:B------:R-:W-:Y:S02]  /*2780*/  UMOV UR16, UR7 ;  /* 0x0000000700107c82 */ /* 0x000fe40008000000 */
[----:B------:R-:W-:Y:S02]  /*2790*/  UMOV UR18, UR8 ;  /* 0x0000000800127c82 */ /* 0x000fe40008000000 */
[----:B------:R-:W-:Y:S01]  /*27a0*/  QGMMA.64x128x32.F32.E4M3.E4M3 R24, gdesc[UR16], R24, UP0 ;  /* 0x01e00000101879f3 */ /* 0x000fe2000bf00818 */
[----:B------:R-:W-:-:S02]  /*27b0*/  UIADD3 UR16, UR7, 0x2, URZ ;  /* 0x0000000207107890 */ /* 0x000fc4000fffe03f */
[----:B------:R-:W-:Y:S01]  /*27c0*/  UIADD3 UR18, UR8, 0x2, URZ ;  /* 0x0000000208127890 */ /* 0x000fe2000fffe03f */
[----:B------:R-:W-:Y:S01]  /*27d0*/  UMOV UR17, 0x40000040 ;  /* 0x4000004000117882 */ /* 0x000fe20000000000 */
[----:B------:R-:W-:Y:S01]  /*27e0*/  UMOV UR19, 0x40000040 ;  /* 0x4000004000137882 */ /* 0x000fe20000000000 */
[----:B------:R-:W-:-:S06]  /*27f0*/  UISETP.NE.AND UP0, UPT, UR6, UR24, UPT ;  /* 0x000000180600728c */ /* 0x000fcc000bf05270 */
[----:B------:R-:W-:Y:S01]  /*2800*/  QGMMA.64x128x32.F32.E4M3.E4M3 R24, gdesc[UR16], R24 ;  /* 0x01e00000101879f3 */ /* 0x000fe20008700818 */
[----:B------:R-:W-:Y:S02]  /*2810*/  UIADD3 UR16, UR7, 0x4, URZ ;  /* 0x0000000407107890 */ /* 0x000fe4000fffe03f */
[----:B------:R-:W-:Y:S01]  /*2820*/  UIADD3 UR18, UR8, 0x4, URZ ;  /* 0x0000000408127890 */ /* 0x000fe2000fffe03f */
[----:B------:R-:W-:Y:S01]  /*2830*/  UMOV UR17, 0x40000040 ;  /* 0x4000004000117882 */ /* 0x000fe20000000000 */
[----:B------:R-:W-:-:S07]  /*2840*/  UMOV UR19, 0x40000040 ;  /* 0x4000004000137882 */ /* 0x000fce0000000000 */
[----:B------:R-:W-:Y:S01]  /*2850*/  QGMMA.64x128x32.F32.E4M3.E4M3 R24, gdesc[UR16], R24 ;  /* 0x01e00000101879f3 */ /* 0x000fe20008700818 */
[----:B------:R-:W-:Y:S02]  /*2860*/  UIADD3 UR16, UR7, 0x6, URZ ;  /* 0x0000000607107890 */ /* 0x000fe4000fffe03f */
[----:B------:R-:W-:Y:S01]  /*2870*/  UIADD3 UR18, UR8, 0x6, URZ ;  /* 0x0000000608127890 */ /* 0x000fe2000fffe03f */
[----:B------:R-:W-:Y:S01]  /*2880*/  UMOV UR17, 0x40000040 ;  /* 0x4000004000117882 */ /* 0x000fe20000000000 */
[----:B------:R-:W-:Y:S01]  /*2890*/  UMOV UR19, 0x40000040 ;  /* 0x4000004000137882 */ /* 0x000fe20000000000 */
[----:B------:R-:W-:-:S06]  /*28a0*/  USEL UR7, URZ, 0x1, UP0 ;  /* 0x000000013f077887 */ /* 0x000fcc0008000000 */
[----:B------:R-:W-:Y:S01]  /*28b0*/  ISETP.NE.AND P0, PT, RZ, UR7, PT ;  /* 0x00000007ff007c0c */ /* 0x000fe2000bf05270 */
[----:B------:R-:W-:Y:S03]  /*28c0*/  QGMMA.64x128x32.F32.E4M3.E4M3 R24, gdesc[UR16], R24, gsb0 ;  /* 0x01e00000101879f3 */ /* 0x000fe60008000818 */
[----:B------:R-:W-:-:S09]  /*28d0*/  WARPGROUP.DEPBAR.LE gsb0, 0x1 ;  /* 0x00008000000079c5 */ /* 0x000fd20000010100 */
[----:B------:R-:W-:Y:S05]  /*28e0*/  @!P0 BRA `(.L_x_32) ;  /* 0x0000000400088947 */ /* 0x000fea0003800000 */
[----:B------:R-:W-:Y:S02]  /*28f0*/  WARPGROUP.DEPBAR.LE gsb0, 0x0 ;  /* 0x00008000000079c5 */ /* 0x000fe40000010000 */
[----:B------:R-:W-:-:S01]  /*2900*/  FADD R151, R24, R151 ;  /* 0x0000009718977221 */ /* 0x000fc20000000000 */
[----:B------:R-:W-:Y:S01]  /*2910*/  FADD R146, R25, R146 ;  /* 0x0000009219927221 */ /* 0x000fe20000000000 */
        /* <DEDUP_REMOVED lines=62> */
[----:B------:R-:W-:-:S06]  /*2d00*/  UMOV UR6, URZ ;  /* 0x0000003f00067c82 */ /* 0x000fcc0008000000 */
.L_x_32:
[----:B------:R-:W-:Y:S05]  /*2d10*/  @!P1 BRA `(.L_x_33) ;  /* 0x0000000000049947 */ /* 0x000fea0003800000 */
[----:B------:R-:W-:Y:S01]  /*2d20*/  BPT.TRAP 0x1 ;  /* 0x000000040000795c */ /* 0x000fe20000300000 */
.L_x_33:
[----:B------:R-:W-:-:S13]  /*2d30*/  ISETP.NE.AND P0, PT, R13, RZ, PT ;  /* 0x000000ff0d00720c */ /* 0x000fda0003f05270 */
[----:B01----:R-:W-:-:S05]  /*2d40*/  @P0 LEA R20, R19, UR9, 0x3 ;  /* 0x0000000913140c11 */ /* 0x003fca000f8e18ff */
[----:B------:R-:W-:-:S05]  /*2d50*/  @P0 VIADD R21, R20, 0x48 ;  /* 0x0000004814150836 */ /* 0x000fca0000000000 */
[----:B------:R-:W-:-:S04]  /*2d60*/  @P0 PRMT R21, R12, 0x654, R21 ;  /* 0x000006540c150816 */ /* 0x000fc80000000015 */
[----:B------:R0:W-:Y:S01]  /*2d70*/  @P0 SYNCS.ARRIVE.TRANS64.RED.A1T0 RZ, [R21+URZ], RZ ;  /* 0x000000ff15ff09a7 */ /* 0x0001e2000810043f */
[----:B------:R-:W-:-:S13]  /*2d80*/  ISETP.GT.U32.AND P0, PT, R7, 0x1, PT ;  /* 0x000000010700780c */ /* 0x000fda0003f04070 */
[----:B0-----:R-:W-:Y:S05]  /*2d90*/  @P0 BRA `(.L_x_34) ;  /* 0x0000000000040947 */ /* 0x001fea0003800000 */
[----:B------:R-:W-:Y:S01]  /*2da0*/  BPT.TRAP 0x1 ;  /* 0x000000040000795c */ /* 0x000fe20000300000 */
.L_x_34:
[----:B------:R-:W-:Y:S01]  /*2db0*/  UIADD3 UR20, UR20, 0x1, URZ ;  /* 0x0000000114147890 */ /* 0x000fe2000fffe03f */
[C---:B------:R-:W-:Y:S01]  /*2dc0*/  ISETP.GT.AND P1, PT, R18.reuse, 0x1, PT ;  /* 0x000000011200780c */ /* 0x040fe20003f24270 */
[----:B------:R-:W-:Y:S02]  /*2dd0*/  VIADD R19, R19, 0x1 ;  /* 0x0000000113137836 */ /* 0x000fe40000000000 */
[----:B------:R-:W-:Y:S01]  /*2de0*/  UISETP.NE.AND UP0, UPT, UR20, 0x9, UPT ;  /* 0x000000091400788c */ /* 0x000fe2000bf05270 */
[----:B------:R-:W-:Y:S02]  /*2df0*/  VIADD R18, R18, 0xffffffff ;  /* 0xffffffff12127836 */ /* 0x000fe40000000000 */
[C---:B------:R-:W-:Y:S01]  /*2e00*/  ISETP.NE.AND P0, PT, R19.reuse, 0x9, PT ;  /* 0x000000091300780c */ /* 0x040fe20003f05270 */
[----:B------:R-:W-:Y:S02]  /*2e10*/  USEL UR8, URZ, 0x1, UP0 ;  /* 0x000000013f087887 */ /* 0x000fe40008000000 */
[----:B------:R-:W-:Y:S01]  /*2e20*/  USEL UR20, UR20, URZ, UP0 ;  /* 0x0000003f14147287 */ /* 0x000fe20008000000 */
[----:B------:R-:W-:-:S03]  /*2e30*/  SEL R19, R19, RZ, P0 ;  /* 0x000000ff13137207 */ /* 0x000fc60000000000 */
[----:B------:R-:W-:Y:S01]  /*2e40*/  LOP3.LUT R152, R152, UR8, RZ, 0x3c, !PT ;  /* 0x0000000898987c12 */ /* 0x000fe2000f8e3cff */
[----:B------:R-:W-:Y:S01]  /*2e50*/  UMOV UR8, 0x1 ;  /* 0x0000000100087882 */ /* 0x000fe20000000000 */
[----:B------:R-:W-:Y:S06]  /*2e60*/  @P1 BRA `(.L_x_35) ;  /* 0xfffffff400d41947 */ /* 0x000fec000383ffff */
.L_x_27:
[----:B------:R-:W-:Y:S01]  /*2e70*/  UISETP.NE.AND UP0, UPT, UR6, URZ, UPT ;  /* 0x0000003f0600728c */ /* 0x000fe2000bf05270 */
[----:B01----:R-:W0:Y:S01]  /*2e80*/  LDC R18, c[0x0][0x28c] ;  /* 0x0000a300ff127b82 */ /* 0x003e220000000800 */
[----:B------:R-:W-:Y:S02]  /*2e90*/  IMAD.U32 R19, RZ, RZ, UR23 ;  /* 0x00000017ff137e24 */ /* 0x000fe4000f8e00ff */
[----:B------:R-:W-:-:S06]  /*2ea0*/  USEL UR6, URZ, 0x1, !UP0 ;  /* 0x000000013f067887 */ /* 0x000fcc000c000000 */
[----:B------:R-:W-:-:S13]  /*2eb0*/  ISETP.NE.AND P0, PT, RZ, UR6, PT ;  /* 0x00000006ff007c0c */ /* 0x000fda000bf05270 */
[----:B------:R-:W-:Y:S05]  /*2ec0*/  @!P0 BRA `(.L_x_36) ;  /* 0x0000000400048947 */ /* 0x000fea0003800000 */
[----:B------:R-:W-:Y:S02]  /*2ed0*/  WARPGROUP.DEPBAR.LE gsb0, 0x0 ;  /* 0x00008000000079c5 */ /* 0x000fe40000010000 */
[----:B------:R-:W-:Y:S01]  /*2ee0*/  FADD R151, R24, R151 ;  /* 0x0000009718977221 */ /* 0x000fe20000000000 */
        /* <DEDUP_REMOVED lines=62> */
[----:B------:R-:W-:-:S07]  /*32d0*/  FADD R88, R88, R87 ;  /* 0x0000005758587221 */ /* 0x000fce0000000000 */
.L_x_36:
[----:B0-----:R-:W-:Y:S01]  /*32e0*/  ISETP.GE.AND P0, PT, R18, 0x1, PT ;  /* 0x000000011200780c */ /* 0x001fe20003f06270 */
[----:B------:R0:W-:Y:S01]  /*32f0*/  SYNCS.ARRIVE.TRANS64.A1T0 RZ, [R19+UR22], RZ ;  /* 0x000000ff13ff79a7 */ /* 0x0001e20008100016 */
[----:B------:R-:W-:-:S11]  /*3300*/  WARPGROUP.DEPBAR.LE gsb0, 0x0 ;  /* 0x00008000000079c5 */ /* 0x000fd60000010000 */
[----:B------:R-:W-:Y:S05]  /*3310*/  @!P0 BRA `(.L_x_37) ;  /* 0x0000000000488947 */ /* 0x000fea0003800000 */
[----:B------:R-:W-:-:S13]  /*3320*/  ISETP.NE.AND P0, PT, R148, 0x3, PT ;  /* 0x000000039400780c */ /* 0x000fda0003f05270 */
[----:B------:R-:W-:Y:S05]  /*3330*/  @!P0 BRA `(.L_x_38) ;  /* 0x0000000000048947 */ /* 0x000fea0003800000 */
[----:B------:R-:W-:Y:S01]  /*3340*/  BPT.TRAP 0x1 ;  /* 0x000000040000795c */ /* 0x000fe20000300000 */
.L_x_38:
[----:B------:R-:W-:-:S13]  /*3350*/  ISETP.NE.AND P0, PT, R13, RZ, PT ;  /* 0x000000ff0d00720c */ /* 0x000fda0003f05270 */
[----:B------:R-:W-:-:S05]  /*3360*/  VOTEU.ANY UP0, P0 ;  /* 0x00000000003f7886 */ /* 0x000fca0000000100 */
[----:B------:R-:W-:-:S06]  /*3370*/  @UP0 UIADD3 UR6, UR10, UR5, URZ ;  /* 0x000000050a060290 */ /* 0x000fcc000fffe03f */
[----:B------:R-:W-:Y:S02]  /*3380*/  IMAD.U32 R18, RZ, RZ, UR6 ;  /* 0x00000006ff127e24 */ /* 0x000fe4000f8e00ff */
[----:B------:R-:W-:Y:S02]  /*3390*/  IMAD.U32 R21, RZ, RZ, UR6 ;  /* 0x00000006ff157e24 */ /* 0x000fe4000f8e00ff */
[----:B0-----:R-:W-:-:S05]  /*33a0*/  @P0 IMAD.WIDE.U32 R18, R18, 0x38e38e39, RZ ;  /* 0x38e38e3912120825 */ /* 0x001fca00078e00ff */
[----:B------:R-:W-:-:S05]  /*33b0*/  @P0 SHF.R.U32.HI R18, RZ, 0x1, R19 ;  /* 0x00000001ff120819 */ /* 0x000fca0000011613 */
[----:B------:R-:W-:-:S05]  /*33c0*/  @P0 IMAD R18, R18, -0x9, R21 ;  /* 0xfffffff712120824 */ /* 0x000fca00078e0215 */
[----:B------:R-:W-:-:S05]  /*33d0*/  @P0 LEA R18, R18, UR9, 0x3 ;  /* 0x0000000912120c11 */ /* 0x000fca000f8e18ff */
[----:B------:R-:W-:-:S05]  /*33e0*/  @P0 VIADD R19, R18, 0x48 ;  /* 0x0000004812130836 */ /* 0x000fca0000000000 */
[----:B------:R-:W-:-:S04]  /*33f0*/  @P0 PRMT R19, R12, 0x654, R19 ;  /* 0x000006540c130816 */ /* 0x000fc80000000013 */
[----:B------:R1:W-:Y:S01]  /*3400*/  @P0 SYNCS.ARRIVE.TRANS64.RED.A1T0 RZ, [R19+URZ], RZ ;  /* 0x000000ff13ff09a7 */ /* 0x0003e2000810043f */
[----:B------:R-:W-:-:S13]  /*3410*/  ISETP.GT.U32.AND P0, PT, R7, 0x1, PT ;  /* 0x000000010700780c */ /* 0x000fda0003f04070 */
[----:B-1----:R-:W-:Y:S05]  /*3420*/  @P0 BRA `(.L_x_37) ;  /* 0x0000000000040947 */ /* 0x002fea0003800000 */
[----:B------:R-:W-:Y:S01]  /*3430*/  BPT.TRAP 0x1 ;  /* 0x000000040000795c */ /* 0x000fe20000300000 */
.L_x_37:
[----:B------:R-:W-:Y:S01]  /*3440*/  SHF.L.U32 R18, R150, 0x1f, RZ ;  /* 0x0000001f96127819 */ /* 0x000fe200000006ff */
[----:B------:R-:W-:Y:S01]  /*3450*/  UIADD3 UR5, UR21, UR5, URZ ;  /* 0x0000000515057290 */ /* 0x000fe2000fffe03f */
[----:B------:R-:W1:Y:S01]  /*3460*/  LDC R29, c[0x0][0x288] ;  /* 0x0000a200ff1d7b82 */ /* 0x000e620000000800 */
[----:B------:R-:W-:Y:S01]  /*3470*/  UISETP.GE.U32.AND UP1, UPT, UR21, 0x9, UPT ;  /* 0x000000091500788c */ /* 0x000fe2000bf26070 */
[----:B------:R-:W-:Y:S01]  /*3480*/  IMAD.SHL.U32 R26, R16, 0x2, RZ ;  /* 0x00000002101a7824 */ /* 0x000fe200078e00ff */
[----:B------:R-:W-:Y:S02]  /*3490*/  UISETP.GT.U32.AND UP0, UPT, UR5, 0x8, UPT ;  /* 0x000000080500788c */ /* 0x000fe4000bf04070 */
[----:B------:R-:W-:Y:S02]  /*34a0*/  UIMAD.WIDE.U32 UR6, UR5, 0x38e38e39, URZ ;  /* 0x38e38e39050678a5 */ /* 0x000fe4000f8e003f */
[----:B------:R-:W-:Y:S01]  /*34b0*/  UISETP.LT.U32.AND UP0, UPT, UR21, 0x9, UP0 ;  /* 0x000000091500788c */ /* 0x000fe20008701070 */
[----:B------:R-:W4:Y:S01]  /*34c0*/  SYNCS.PHASECHK.TRANS64.TRYWAIT P0, [UR11+0x8], R18 ;  /* 0x00000812ff0075a7 */ /* 0x000f22000800014b */
[----:B------:R-:W-:Y:S01]  /*34d0*/  USHF.R.U32.HI UR6, URZ, 0x1, UR7 ;  /* 0x000000013f067899 */ /* 0x000fe20008011607 */
[----:B------:R-:W-:Y:S01]  /*34e0*/  SHF.R.S32.HI R27, RZ, 0x1f, R26 ;  /* 0x0000001fff1b7819 */ /* 0x000fe2000001141a */
[----:B------:R-:W-:-:S02]  /*34f0*/  USEL UR8, URZ, 0x1, !UP0 ;  /* 0x000000013f087887 */ /* 0x000fc4000c000000 */
[----:B------:R-:W-:Y:S02]  /*3500*/  UIMAD UR5, UR6, -0x9, UR5 ;  /* 0xfffffff7060578a4 */ /* 0x000fe4000f8e0205 */
[----:B------:R-:W-:-:S04]  /*3510*/  ULOP3.LUT UR4, UR4, UR8, URZ, 0x3c, !UPT ;  /* 0x0000000804047292 */ /* 0x000fc8000f8e3c3f */
[----:B------:R-:W-:Y:S01]  /*3520*/  @UP1 ULOP3.LUT UR4, UR4, 0x1, UR6, 0x78, !UPT ;  /* 0x0000000104041892 */ /* 0x000fe2000f8e7806 */
[----:B-1--4-:R-:W-:Y:S11]  /*3530*/  @!P0 BRA `(.L_x_39) ;  /* 0x0000006000c88947 */ /* 0x012ff60003800000 */
.L_x_202:
[----:B------:R-:W-:Y:S01]  /*3540*/  IMAD.SHL.U32 R28, R6, 0x40, RZ ;  /* 0x00000040061c7824 */ /* 0x000fe200078e00ff */
[----:B------:R-:W-:Y:S01]  /*3550*/  ULDC UR8, c[0x0][0x284] ;  /* 0x0000a10000087ab9 */ /* 0x000fe20000000800 */
[----:B------:R-:W-:Y:S01]  /*3560*/  IMAD.SHL.U32 R33, R5, 0x80, RZ ;  /* 0x0000008005217824 */ /* 0x000fe200078e00ff */
[----:B------:R-:W-:Y:S01]  /*3570*/  SHF.R.S32.HI R34, RZ, 0x1f, R4 ;  /* 0x0000001fff227819 */ /* 0x000fe20000011404 */
[----:B------:R-:W-:Y:S01]  /*3580*/  ULDC.64 UR6, c[0x0][0x5d0] ;  /* 0x0001740000067ab9 */ /* 0x000fe20000000a00 */
[----:B------:R-:W-:Y:S01]  /*3590*/  ISETP.GE.AND P0, PT, R28, UR8, PT ;  /* 0x000000081c007c0c */ /* 0x000fe2000bf06270 */
[----:B0-----:R-:W-:Y:S01]  /*35a0*/  IMAD.WIDE.U32 R18, R4, UR6, R26 ;  /* 0x0000000604127c25 */ /* 0x001fe2000f8e001a */
[----:B------:R-:W-:Y:S02]  /*35b0*/  SHF.R.S32.HI R32, RZ, 0x1f, R33 ;  /* 0x0000001fff207819 */ /* 0x000fe40000011421 */
[C---:B------:R-:W-:Y:S01]  /*35c0*/  ISETP.GE.OR P0, PT, R33.reuse, R29, P0 ;  /* 0x0000001d2100720c */ /* 0x040fe20000706670 */
[----:B------:R-:W-:Y:S01]  /*35d0*/  IMAD R5, R34, UR6, RZ ;  /* 0x0000000622057c24 */ /* 0x000fe2000f8e02ff */
[----:B------:R-:W-:-:S03]  /*35e0*/  IADD3 R18, P1, R33, R18, RZ ;  /* 0x0000001221127210 */ /* 0x000fc60007f3e0ff */
[----:B------:R-:W-:-:S05]  /*35f0*/  IMAD R5, R4, UR7, R5 ;  /* 0x0000000704057c24 */ /* 0x000fca000f8e0205 */
[----:B------:R-:W-:-:S03]  /*3600*/  IADD3.X R19, R32, R19, R5, P1, !PT ;  /* 0x0000001320137210 */ /* 0x000fc60000ffe405 */
[----:B------:R-:W-:Y:S05]  /*3610*/  @P0 BRA `(.L_x_40) ;  /* 0x0000004400b80947 */ /* 0x000fea0003800000 */
[----:B------:R-:W0:Y:S01]  /*3620*/  LDC.64 R30, c[0x0][0x5c8] ;  /* 0x00017200ff1e7b82 */ /* 0x000e220000000a00 */
[----:B------:R-:W-:Y:S01]  /*3630*/  IMAD.WIDE R24, R6, 0x40, R10 ;  /* 0x0000004006187825 */ /* 0x000fe200078e020a */
[----:B------:R-:W-:Y:S01]  /*3640*/  ULDC.64 UR6, c[0x0][0x5c0] ;  /* 0x0001700000067ab9 */ /* 0x000fe20000000a00 */
[----:B------:R-:W-:Y:S02]  /*3650*/  BSSY B0, `(.L_x_40) ;  /* 0x000046a000007945 */ /* 0x000fe40003800000 */
[----:B------:R-:W-:-:S04]  /*3660*/  IMAD R6, R16, -0x2, R29 ;  /* 0xfffffffe10067824 */ /* 0x000fc800078e021d */
[----:B------:R-:W-:Y:S02]  /*3670*/  IMAD.IADD R6, R6, 0x1, -R33 ;  /* 0x0000000106067824 */ /* 0x000fe400078e0a21 */
[-C--:B0-----:R-:W-:Y:S02]  /*3680*/  IMAD R5, R25, R30.reuse, RZ ;  /* 0x0000001e19057224 */ /* 0x081fe400078e02ff */
[----:B------:R-:W-:-:S04]  /*3690*/  IMAD.WIDE.U32 R18, R24, R30, R18 ;  /* 0x0000001e18127225 */ /* 0x000fc800078e0012 */
[----:B------:R-:W-:Y:S01]  /*36a0*/  IMAD R21, R24, R31, R5 ;  /* 0x0000001f18157224 */ /* 0x000fe200078e0205 */
[----:B------:R-:W-:Y:S02]  /*36b0*/  LEA R5, P0, R30, R18, 0x3 ;  /* 0x000000121e057211 */ /* 0x000fe400078018ff */
[----:B------:R-:W-:Y:S01]  /*36c0*/  IADD3 R20, P1, R18, UR6, RZ ;  /* 0x0000000612147c10 */ /* 0x000fe2000ff3e0ff */
[----:B------:R-:W-:Y:S01]  /*36d0*/  IMAD.IADD R21, R19, 0x1, R21 ;  /* 0x0000000113157824 */ /* 0x000fe200078e0215 */
[----:B------:R-:W-:-:S04]  /*36e0*/  IADD3 R18, P3, R5, UR6, RZ ;  /* 0x0000000605127c10 */ /* 0x000fc8000ff7e0ff */
[----:B------:R-:W-:Y:S01]  /*36f0*/  LEA.HI.X R5, R30, R21, R31, 0x3, P0 ;  /* 0x000000151e057211 */ /* 0x000fe200000f1c1f */
[----:B------:R-:W-:Y:S01]  /*3700*/  IMAD.IADD R30, R17, 0x1, -R28 ;  /* 0x00000001111e7824 */ /* 0x000fe200078e0a1c */
[----:B---3-5:R-:W-:Y:S02]  /*3710*/  FSETP.NEU.AND P0, PT, R15, RZ, PT ;  /* 0x000000ff0f00720b */ /* 0x028fe40003f0d000 */
[----:B------:R-:W-:Y:S02]  /*3720*/  IADD3.X R21, R21, UR7, RZ, P1, !PT ;  /* 0x0000000715157c10 */ /* 0x000fe40008ffe4ff */
[----:B------:R-:W-:-:S09]  /*3730*/  IADD3.X R19, R5, UR7, RZ, P3, !PT ;  /* 0x0000000705137c10 */ /* 0x000fd20009ffe4ff */
[----:B------:R-:W-:Y:S05]  /*3740*/  @!P0 BRA `(.L_x_41) ;  /* 0x0000003400608947 */ /* 0x000fea0003800000 */
[----:B------:R-:W-:Y:S01]  /*3750*/  ULDC.64 UR6, c[0x0][0x5b8] ;  /* 0x00016e0000067ab9 */ /* 0x000fe20000000a00 */
[----:B------:R-:W-:Y:S01]  /*3760*/  ULDC.64 UR16, c[0x0][0x5a8] ;  /* 0x00016a0000107ab9 */ /* 0x000fe20000000a00 */
[----:B------:R-:W-:Y:S01]  /*3770*/  IMAD.WIDE.U32 R26, R4, UR6, R26 ;  /* 0x00000006041a7c25 */ /* 0x000fe2000f8e001a */
[----:B------:R-:W-:Y:S01]  /*3780*/  BSSY B1, `(.L_x_42) ;  /* 0x0000010000017945 */ /* 0x000fe20003800000 */
[----:B------:R-:W-:Y:S02]  /*3790*/  PRMT R28, RZ, 0x7610, R28 ;  /* 0x00007610ff1c7816 */ /* 0x000fe4000000001c */
[----:B------:R-:W-:Y:S01]  /*37a0*/  IMAD R5, R34, UR6, RZ ;  /* 0x0000000622057c24 */ /* 0x000fe2000f8e02ff */
[----:B------:R-:W-:-:S03]  /*37b0*/  IADD3 R26, P0, R33, R26, RZ ;  /* 0x0000001a211a7210 */ /* 0x000fc60007f1e0ff */
[----:B------:R-:W-:Y:S01]  /*37c0*/  IMAD R5, R4, UR7, R5 ;  /* 0x0000000704057c24 */ /* 0x000fe2000f8e0205 */
[----:B------:R-:W-:Y:S02]  /*37d0*/  ULDC.64 UR6, c[0x0][0x5b0] ;  /* 0x00016c0000067ab9 */ /* 0x000fe40000000a00 */
[----:B------:R-:W-:Y:S02]  /*37e0*/  IMAD R29, R25, UR6, RZ ;  /* 0x00000006191d7c24 */ /* 0x000fe4000f8e02ff */
[----:B------:R-:W-:Y:S02]  /*37f0*/  IADD3.X R27, R32, R27, R5, P0, !PT ;  /* 0x0000001b201b7210 */ /* 0x000fe400007fe405 */
[----:B------:R-:W-:Y:S01]  /*3800*/  ISETP.GE.AND P0, PT, R30, 0x1, PT ;  /* 0x000000011e00780c */ /* 0x000fe20003f06270 */
[C---:B------:R-:W-:Y:S02]  /*3810*/  IMAD R29, R24.reuse, UR7, R29 ;  /* 0x00000007181d7c24 */ /* 0x040fe4000f8e021d */
[----:B------:R-:W-:Y:S01]  /*3820*/  IMAD.WIDE.U32 R4, R24, UR6, R26 ;  /* 0x0000000618047c25 */ /* 0x000fe2000f8e001a */
[----:B------:R-:W-:-:S02]  /*3830*/  ISETP.LT.OR P4, PT, R6, 0x1, !P0 ;  /* 0x000000010600780c */ /* 0x000fc40004781670 */
[----:B------:R-:W-:-:S04]  /*3840*/  IADD3 R4, P1, R4, UR16, RZ ;  /* 0x0000001004047c10 */ /* 0x000fc8000ff3e0ff */
[----:B------:R-:W-:-:S07]  /*3850*/  IADD3.X R5, R5, UR17, R29, P1, !PT ;  /* 0x0000001105057c10 */ /* 0x000fce0008ffe41d */
[----:B------:R-:W-:Y:S05]  /*3860*/  @P4 BRA `(.L_x_43) ;  /* 0x0000000000044947 */ /* 0x000fea0003800000 */
[----:B------:R0:W5:Y:S02]  /*3870*/  LDG.E.U8 R28, desc[UR14][R4.64] ;  /* 0x0000000e041c7981 */ /* 0x000164000c1e1100 */
.L_x_43:
[----:B------:R-:W-:Y:S05]  /*3880*/  BSYNC B1 ;  /* 0x0000000000017941 */ /* 0x000fea0003800000 */
.L_x_42:
[----:B-----5:R-:W-:Y:S01]  /*3890*/  LOP3.LUT R28, R28, 0xff, RZ, 0xc0, !PT ;  /* 0x000000ff1c1c7812 */ /* 0x020fe200078ec0ff */
[----:B------:R-:W-:Y:S01]  /*38a0*/  BSSY B1, `(.L_x_44) ;  /* 0x000000b000017945 */ /* 0x000fe20003800000 */
[----:B------:R-:W-:Y:S02]  /*38b0*/  ISETP.LT.OR P3, PT, R6, 0x2, !P0 ;  /* 0x000000020600780c */ /* 0x000fe40004761670 */
[----:B------:R-:W-:-:S05]  /*38c0*/  F2FP.F16.E4M3.UNPACK_B R28, R28 ;  /* 0x0000001cff1c723e */ /* 0x000fca00020006ff */
[----:B------:R-:W-:-:S05]  /*38d0*/  HADD2.F32 R28, -RZ, R28.H0_H0 ;  /* 0x2000001cff1c7230 */ /* 0x000fca0000004100 */
[----:B------:R-:W-:-:S04]  /*38e0*/  FMUL R28, R28, R15 ;  /* 0x0000000f1c1c7220 */ /* 0x000fc80000400000 */
[----:B--2---:R-:W-:-:S05]  /*38f0*/  FFMA R28, R151, R14, R28 ;  /* 0x0000000e971c7223 */ /* 0x004fca000000001c */
[----:B------:R-:W-:Y:S02]  /*3900*/  F2FP.SATFINITE.E4M3.F32.PACK_AB_MERGE_C R29, RZ, R28, RZ ;  /* 0x0000001cff1d723e */ /* 0x000fe400048070ff */
[----:B------:R-:W-:-:S03]  /*3910*/  PRMT R28, RZ, 0x7610, R28 ;  /* 0x00007610ff1c7816 */ /* 0x000fc6000000001c */
[----:B------:R1:W-:Y:S01]  /*3920*/  @!P4 STG.E.U8 desc[UR14][R20.64], R29 ;  /* 0x0000001d1400c986 */ /* 0x0003e2000c10110e */
[----:B------:R-:W-:Y:S05]  /*3930*/  @P3 BRA `(.L_x_45) ;  /* 0x0000000000043947 */ /* 0x000fea0003800000 */
[----:B------:R2:W5:Y:S02]  /*3940*/  LDG.E.U8 R28, desc[UR14][R4.64+0x1] ;  /* 0x0000010e041c7981 */ /* 0x000564000c1e1100 */
.L_x_45:
[----:B------:R-:W-:Y:S05]  /*3950*/  BSYNC B1 ;  /* 0x0000000000017941 */ /* 0x000fea0003800000 */
.L_x_44:
[----:B-----5:R-:W-:Y:S01]  /*3960*/  LOP3.LUT R28, R28, 0xff, RZ, 0xc0, !PT ;  /* 0x000000ff1c1c7812 */ /* 0x020fe200078ec0ff */
[----:B------:R-:W-:Y:S01]  /*3970*/  BSSY B1, `(.L_x_46) ;  /* 0x0000013000017945 */ /* 0x000fe20003800000 */
[----:B-1----:R-:W-:Y:S02]  /*3980*/  IADD3 R29, P1, R24, 0x8, RZ ;  /* 0x00000008181d7810 */ /* 0x002fe40007f3e0ff */
[----:B------:R-:W-:-:S03]  /*3990*/  F2FP.F16.E4M3.UNPACK_B R28, R28 ;  /* 0x0000001cff1c723e */ /* 0x000fc600020006ff */
[----:B------:R-:W-:Y:S01]  /*39a0*/  IMAD.X R24, RZ, RZ, R25, P1 ;  /* 0x000000ffff187224 */ /* 0x000fe200008e0619 */
[----:B------:R-:W-:Y:S01]  /*39b0*/  ISETP.GE.AND P1, PT, R30, 0x9, PT ;  /* 0x000000091e00780c */ /* 0x000fe20003f26270 */
[----:B------:R-:W-:Y:S02]  /*39c0*/  HADD2.F32 R28, -RZ, R28.H0_H0 ;  /* 0x2000001cff1c7230 */ /* 0x000fe40000004100 */
[----:B------:R-:W-:Y:S01]  /*39d0*/  IMAD R24, R24, UR6, RZ ;  /* 0x0000000618187c24 */ /* 0x000fe2000f8e02ff */
[----:B------:R-:W-:Y:S01]  /*39e0*/  ISETP.LT.OR P5, PT, R6, 0x1, !P1 ;  /* 0x000000010600780c */ /* 0x000fe20004fa1670 */
[----:B------:R-:W-:-:S04]  /*39f0*/  IMAD.WIDE.U32 R26, R29, UR6, R26 ;  /* 0x000000061d1a7c25 */ /* 0x000fc8000f8e001a */
[----:B------:R-:W-:Y:S01]  /*3a00*/  FMUL R25, R28, R15 ;  /* 0x0000000f1c197220 */ /* 0x000fe20000400000 */
[----:B------:R-:W-:-:S03]  /*3a10*/  IMAD R29, R29, UR7, R24 ;  /* 0x000000071d1d7c24 */ /* 0x000fc6000f8e0218 */
[----:B------:R-:W-:Y:S01]  /*3a20*/  FFMA R25, R146, R14, R25 ;  /* 0x0000000e92197223 */ /* 0x000fe20000000019 */
[----:B------:R-:W-:Y:S02]  /*3a30*/  IADD3 R24, P4, R26, UR16, RZ ;  /* 0x000000101a187c10 */ /* 0x000fe4000ff9e0ff */
[----:B------:R-:W-:Y:S02]  /*3a40*/  PRMT R26, RZ, 0x7610, R26 ;  /* 0x00007610ff1a7816 */ /* 0x000fe4000000001a */
[----:B------:R-:W-:Y:S02]  /*3a50*/  F2FP.SATFINITE.E4M3.F32.PACK_AB_MERGE_C R31, RZ, R25, RZ ;  /* 0x00000019ff1f723e */ /* 0x000fe400048070ff */
[----:B------:R-:W-:-:S03]  /*3a60*/  IADD3.X R25, R27, UR17, R29, P4, !PT ;  /* 0x000000111b197c10 */ /* 0x000fc6000a7fe41d */
[----:B------:R1:W-:Y:S01]  /*3a70*/  @!P3 STG.E.U8 desc[UR14][R20.64+0x1], R31 ;  /* 0x0000011f1400b986 */ /* 0x0003e2000c10110e */
[----:B------:R-:W-:Y:S05]  /*3a80*/  @P5 BRA `(.L_x_47) ;  /* 0x0000000000045947 */ /* 0x000fea0003800000 */
[----:B------:R3:W5:Y:S02]  /*3a90*/  LDG.E.U8 R26, desc[UR14][R24.64] ;  /* 0x0000000e181a7981 */ /* 0x000764000c1e1100 */
.L_x_47:
[----:B------:R-:W-:Y:S05]  /*3aa0*/  BSYNC B1 ;  /* 0x0000000000017941 */ /* 0x000fea0003800000 */
.L_x_46:
[----:B-----5:R-:W-:Y:S01]  /*3ab0*/  LOP3.LUT R26, R26, 0xff, RZ, 0xc0, !PT ;  /* 0x000000ff1a1a7812 */ /* 0x020fe200078ec0ff */
[----:B------:R-:W-:Y:S01]  /*3ac0*/  BSSY B1, `(.L_x_48) ;  /* 0x000000b000017945 */ /* 0x000fe20003800000 */
[----:B------:R-:W-:Y:S02]  /*3ad0*/  ISETP.LT.OR P3, PT, R6, 0x2, !P1 ;  /* 0x000000020600780c */ /* 0x000fe40004f61670 */
[----:B------:R-:W-:-:S05]  /*3ae0*/  F2FP.F16.E4M3.UNPACK_B R26, R26 ;  /* 0x0000001aff1a723e */ /* 0x000fca00020006ff */
[----:B------:R-:W-:-:S05]  /*3af0*/  HADD2.F32 R26, -RZ, R26.H0_H0 ;  /* 0x2000001aff1a7230 */ /* 0x000fca0000004100 */
[----:B------:R-:W-:-:S04]  /*3b00*/  FMUL R26, R26, R15 ;  /* 0x0000000f1a1a7220 */ /* 0x000fc80000400000 */
[----:B------:R-:W-:-:S05]  /*3b10*/  FFMA R26, R149, R14, R26 ;  /* 0x0000000e951a7223 */ /* 0x000fca000000001a */
[----:B------:R-:W-:Y:S02]  /*3b20*/  F2FP.SATFINITE.E4M3.F32.PACK_AB_MERGE_C R27, RZ, R26, RZ ;  /* 0x0000001aff1b723e */ /* 0x000fe400048070ff */
[----:B------:R-:W-:-:S03]  /*3b30*/  PRMT R26, RZ, 0x7610, R26 ;  /* 0x00007610ff1a7816 */ /* 0x000fc6000000001a */
[----:B------:R4:W-:Y:S01]  /*3b40*/  @!P5 STG.E.U8 desc[UR14][R18.64], R27 ;  /* 0x0000001b1200d986 */ /* 0x0009e2000c10110e */
[----:B------:R-:W-:Y:S05]  /*3b50*/  @P3 BRA `(.L_x_49) ;  /* 0x0000000000043947 */ /* 0x000fea0003800000 */
[----:B------:R0:W5:Y:S02]  /*3b60*/  LDG.E.U8 R26, desc[UR14][R24.64+0x1] ;  /* 0x0000010e181a7981 */ /* 0x000164000c1e1100 */
.L_x_49:
[----:B------:R-:W-:Y:S05]  /*3b70*/  BSYNC B1 ;  /* 0x0000000000017941 */ /* 0x000fea0003800000 */
.L_x_48:
[----:B-----5:R-:W-:Y:S01]  /*3b80*/  LOP3.LUT R26, R26, 0xff, RZ, 0xc0, !PT ;  /* 0x000000ff1a1a7812 */ /* 0x020fe200078ec0ff */
[----:B------:R-:W-:Y:S01]  /*3b90*/  BSSY B1, `(.L_x_50) ;  /* 0x000000b000017945 */ /* 0x000fe20003800000 */
[----:B------:R-:W-:Y:S02]  /*3ba0*/  ISETP.LT.OR P4, PT, R6, 0x9, !P0 ;  /* 0x000000090600780c */ /* 0x000fe40004781670 */
[----:B------:R-:W-:-:S05]  /*3bb0*/  F2FP.F16.E4M3.UNPACK_B R26, R26 ;  /* 0x0000001aff1a723e */ /* 0x000fca00020006ff */
[----:B------:R-:W-:-:S05]  /*3bc0*/  HADD2.F32 R26, -RZ, R26.H0_H0 ;  /* 0x2000001aff1a7230 */ /* 0x000fca0000004100 */
[----:B----4-:R-:W-:Y:S01]  /*3bd0*/  FMUL R27, R26, R15 ;  /* 0x0000000f1a1b7220 */ /* 0x010fe20000400000 */
[----:B------:R-:W-:-:S03]  /*3be0*/  PRMT R26, RZ, 0x7610, R26 ;  /* 0x00007610ff1a7816 */ /* 0x000fc6000000001a */
[----:B------:R-:W-:-:S05]  /*3bf0*/  FFMA R27, R144, R14, R27 ;  /* 0x0000000e901b7223 */ /* 0x000fca000000001b */
[----:B------:R-:W-:-:S05]  /*3c00*/  F2FP.SATFINITE.E4M3.F32.PACK_AB_MERGE_C R27, RZ, R27, RZ ;  /* 0x0000001bff1b723e */ /* 0x000fca00048070ff */
[----:B------:R4:W-:Y:S01]  /*3c10*/  @!P3 STG.E.U8 desc[UR14][R18.64+0x1], R27 ;  /* 0x0000011b1200b986 */ /* 0x0009e2000c10110e */
[----:B------:R-:W-:Y:S05]  /*3c20*/  @P4 BRA `(.L_x_51) ;  /* 0x0000000000044947 */ /* 0x000fea0003800000 */
[----:B------:R0:W5:Y:S02]  /*3c30*/  LDG.E.U8 R26, desc[UR14][R4.64+0x8] ;  /* 0x0000080e041a7981 */ /* 0x000164000c1e1100 */
.L_x_51:
[----:B------:R-:W-:Y:S05]  /*3c40*/  BSYNC B1 ;  /* 0x0000000000017941 */ /* 0x000fea0003800000 */
.L_x_50:
[----:B-----5:R-:W-:Y:S01]  /*3c50*/  LOP3.LUT R26, R26, 0xff, RZ, 0xc0, !PT ;  /* 0x000000ff1a1a7812 */ /* 0x020fe200078ec0ff */
[----:B------:R-:W-:Y:S01]  /*3c60*/  BSSY B1, `(.L_x_52) ;  /* 0x000000b000017945 */ /* 0x000fe20003800000 */
[----:B------:R-:W-:Y:S02]  /*3c70*/  ISETP.LT.OR P3, PT, R6, 0xa, !P0 ;  /* 0x0000000a0600780c */ /* 0x000fe40004761670 */
[----:B------:R-:W-:-:S05]  /*3c80*/  F2FP.F16.E4M3.UNPACK_B R26, R26 ;  /* 0x0000001aff1a723e */ /* 0x000fca00020006ff */
[----:B------:R-:W-:-:S05]  /*3c90*/  HADD2.F32 R26, -RZ, R26.H0_H0 ;  /* 0x2000001aff1a7230 */ /* 0x000fca0000004100 */
[----:B------:R-:W-:-:S04]  /*3ca0*/  FMUL R26, R26, R15 ;  /* 0x0000000f1a1a7220 */ /* 0x000fc80000400000 */
[----:B------:R-:W-:-:S05]  /*3cb0*/  FFMA R26, R147, R14, R26 ;  /* 0x0000000e931a7223 */ /* 0x000fca000000001a */
[----:B----4-:R-:W-:Y:S02]  /*3cc0*/  F2FP.SATFINITE.E4M3.F32.PACK_AB_MERGE_C R27, RZ, R26, RZ ;  /* 0x0000001aff1b723e */ /* 0x010fe400048070ff */
[----:B------:R-:W-:-:S03]  /*3cd0*/  PRMT R26, RZ, 0x7610, R26 ;  /* 0x00007610ff1a7816 */ /* 0x000fc6000000001a */
[----:B------:R4:W-:Y:S01]  /*3ce0*/  @!P4 STG.E.U8 desc[UR14][R20.64+0x8], R27 ;  /* 0x0000081b1400c986 */ /* 0x0009e2000c10110e */
[----:B------:R-:W-:Y:S05]  /*3cf0*/  @P3 BRA `(.L_x_53) ;  /* 0x0000000000043947 */ /* 0x000fea0003800000 */
[----:B------:R0:W5:Y:S02]  /*3d00*/  LDG.E.U8 R26, desc[UR14][R4.64+0x9] ;  /* 0x0000090e041a7981 */ /* 0x000164000c1e1100 */
.L_x_53:
[----:B------:R-:W-:Y:S05]  /*3d10*/  BSYNC B1 ;  /* 0x0000000000017941 */ /* 0x000fea0003800000 */
.L_x_52:
        /* <DEDUP_REMOVED lines=12> */
.L_x_55:
[----:B------:R-:W-:Y:S05]  /*3de0*/  BSYNC B1 ;  /* 0x0000000000017941 */ /* 0x000fea0003800000 */
.L_x_54:
        /* <DEDUP_REMOVED lines=12> */
.L_x_57:
[----:B------:R-:W-:Y:S05]  /*3eb0*/  BSYNC B1 ;  /* 0x0000000000017941 */ /* 0x000fea0003800000 */
.L_x_56:
        /* <DEDUP_REMOVED lines=12> */
.L_x_59:
[----:B------:R-:W-:Y:S05]  /*3f80*/  BSYNC B1 ;  /* 0x0000000000017941 */ /* 0x000fea0003800000 */
.L_x_58:
        /* <DEDUP_REMOVED lines=12> */
.L_x_61:
[----:B------:R-:W-:Y:S05]  /*4050*/  BSYNC B1 ;  /* 0x0000000000017941 */ /* 0x000fea0003800000 */
.L_x_60:
        /* <DEDUP_REMOVED lines=12> */
.L_x_63:
[----:B------:R-:W-:Y:S05]  /*4120*/  BSYNC B1 ;  /* 0x0000000000017941 */ /* 0x000fea0003800000 */
.L_x_62:
        /* <DEDUP_REMOVED lines=12> */
.L_x_65:
[----:B------:R-:W-:Y:S05]  /*41f0*/  BSYNC B1 ;  /* 0x0000000000017941 */ /* 0x000fea0003800000 */
.L_x_64:
        /* <DEDUP_REMOVED lines=12> */
.L_x_67:
[----:B------:R-:W-:Y:S05]  /*42c0*/  BSYNC B1 ;  /* 0x0000000000017941 */ /* 0x000fea0003800000 */
.L_x_66:
        /* <DEDUP_REMOVED lines=12> */
.L_x_69:
[----:B------:R-:W-:Y:S05]  /*4390*/  BSYNC B1 ;  /* 0x0000000000017941 */ /* 0x000fea0003800000 */
.L_x_68:
        /* <DEDUP_REMOVED lines=12> */
.L_x_71:
[----:B------:R-:W-:Y:S05]  /*4460*/  BSYNC B1 ;  /* 0x0000000000017941 */ /* 0x000fea0003800000 */
.L_x_70:
        /* <DEDUP_REMOVED lines=12> */
.L_x_73:
[----:B------:R-:W-:Y:S05]  /*4530*/  BSYNC B1 ;  /* 0x0000000000017941 */ /* 0x000fea0003800000 */
.L_x_72:
        /* <DEDUP_REMOVED lines=12> */
.L_x_75:
[----:B------:R-:W-:Y:S05]  /*4600*/  BSYNC B1 ;  /* 0x0000000000017941 */ /* 0x000fea0003800000 */
.L_x_74:
        /* <DEDUP_REMOVED lines=12> */
.L_x_77:
[----:B------:R-:W-:Y:S05]  /*46d0*/  BSYNC B1 ;  /* 0x0000000000017941 */ /* 0x000fea0003800000 */
.L_x_76:
        /* <DEDUP_REMOVED lines=12> */
.L_x_79:
[----:B------:R-:W-:Y:S05]  /*47a0*/  BSYNC B1 ;  /* 0x0000000000017941 */ /* 0x000fea0003800000 */
.L_x_78:
        /* <DEDUP_REMOVED lines=12> */
.L_x_81:
[----:B------:R-:W-:Y:S05]  /*4870*/  BSYNC B1 ;  /* 0x0000000000017941 */ /* 0x000fea0003800000 */
.L_x_80:
        /* <DEDUP_REMOVED lines=12> */
.L_x_83:
[----:B------:R-:W-:Y:S05]  /*4940*/  BSYNC B1 ;  /* 0x0000000000017941 */ /* 0x000fea0003800000 */
.L_x_82:
        /* <DEDUP_REMOVED lines=12> */
.L_x_85:
[----:B------:R-:W-:Y:S05]  /*4a10*/  BSYNC B1 ;  /* 0x0000000000017941 */ /* 0x000fea0003800000 */
.L_x_84:
        /* <DEDUP_REMOVED lines=12> */
.L_x_87:
[----:B------:R-:W-:Y:S05]  /*4ae0*/  BSYNC B1 ;  /* 0x0000000000017941 */ /* 0x000fea0003800000 */
.L_x_86:
        /* <DEDUP_REMOVED lines=12> */
.L_x_89:
[----:B------:R-:W-:Y:S05]  /*4bb0*/  BSYNC B1 ;  /* 0x0000000000017941 */ /* 0x000fea0003800000 */
.L_x_88:
        /* <DEDUP_REMOVED lines=12> */
.L_x_91:
[----:B------:R-:W-:Y:S05]  /*4c80*/  BSYNC B1 ;  /* 0x0000000000017941 */ /* 0x000fea0003800000 */
.L_x_90:
        /* <DEDUP_REMOVED lines=12> */
.L_x_93:
[----:B------:R-:W-:Y:S05]  /*4d50*/  BSYNC B1 ;  /* 0x0000000000017941 */ /* 0x000fea0003800000 */
.L_x_92:
        /* <DEDUP_REMOVED lines=12> */
.L_x_95:
[----:B------:R-:W-:Y:S05]  /*4e20*/  BSYNC B1 ;  /* 0x0000000000017941 */ /* 0x000fea0003800000 */
.L_x_94:
        /* <DEDUP_REMOVED lines=12> */
.L_x_97:
[----:B------:R-:W-:Y:S05]  /*4ef0*/  BSYNC B1 ;  /* 0x0000000000017941 */ /* 0x000fea0003800000 */
.L_x_96:
        /* <DEDUP_REMOVED lines=12> */
.L_x_99:
[----:B------:R-:W-:Y:S05]  /*4fc0*/  BSYNC B1 ;  /* 0x0000000000017941 */ /* 0x000fea0003800000 */
.L_x_98:
        /* <DEDUP_REMOVED lines=12> */
.L_x_101:
[----:B------:R-:W-:Y:S05]  /*5090*/  BSYNC B1 ;  /* 0x0000000000017941 */ /* 0x000fea0003800000 */
.L_x_100:
        /* <DEDUP_REMOVED lines=12> */
.L_x_103:
[----:B------:R-:W-:Y:S05]  /*5160*/  BSYNC B1 ;  /* 0x0000000000017941 */ /* 0x000fea0003800000 */
.L_x_102:
        /* <DEDUP_REMOVED lines=12> */
.L_x_105:
[----:B------:R-:W-:Y:S05]  /*5230*/  BSYNC B1 ;  /* 0x0000000000017941 */ /* 0x000fea0003800000 */
.L_x_104:
        /* <DEDUP_REMOVED lines=12> */
.L_x_107:
[----:B------:R-:W-:Y:S05]  /*5300*/  BSYNC B1 ;  /* 0x0000000000017941 */ /* 0x000fea0003800000 */
.L_x_106:
        /* <DEDUP_REMOVED lines=12> */
.L_x_109:
[----:B------:R-:W-:Y:S05]  /*53d0*/  BSYNC B1 ;  /* 0x0000000000017941 */ /* 0x000fea0003800000 */
.L_x_108:
        /* <DEDUP_REMOVED lines=12> */
.L_x_111:
[----:B------:R-:W-:Y:S05]  /*54a0*/  BSYNC B1 ;  /* 0x0000000000017941 */ /* 0x000fea0003800000 */
.L_x_110:
        /* <DEDUP_REMOVED lines=12> */
.L_x_113:
[----:B------:R-:W-:Y:S05]  /*5570*/  BSYNC B1 ;  /* 0x0000000000017941 */ /* 0x000fea0003800000 */
.L_x_112:
        /* <DEDUP_REMOVED lines=12> */
.L_x_115:
[----:B------:R-:W-:Y:S05]  /*5640*/  BSYNC B1 ;  /* 0x0000000000017941 */ /* 0x000fea0003800000 */
.L_x_114:
        /* <DEDUP_REMOVED lines=12> */
.L_x_117:
[----:B------:R-:W-:Y:S05]  /*5710*/  BSYNC B1 ;  /* 0x0000000000017941 */ /* 0x000fea0003800000 */
.L_x_116:
        /* <DEDUP_REMOVED lines=12> */
.L_x_119:
[----:B------:R-:W-:Y:S05]  /*57e0*/  BSYNC B1 ;  /* 0x0000000000017941 */ /* 0x000fea0003800000 */
.L_x_118:
        /* <DEDUP_REMOVED lines=12> */
.L_x_121:
[----:B------:R-:W-:Y:S05]  /*58b0*/  BSYNC B1 ;  /* 0x0000000000017941 */ /* 0x000fea0003800000 */
.L_x_120:
        /* <DEDUP_REMOVED lines=12> */
.L_x_123:
[----:B------:R-:W-:Y:S05]  /*5980*/  BSYNC B1 ;  /* 0x0000000000017941 */ /* 0x000fea0003800000 */
.L_x_122:
        /* <DEDUP_REMOVED lines=12> */
.L_x_125:
[----:B------:R-:W-:Y:S05]  /*5a50*/  BSYNC B1 ;  /* 0x0000000000017941 */ /* 0x000fea0003800000 */
.L_x_124:
        /* <DEDUP_REMOVED lines=12> */
.L_x_127:
[----:B------:R-:W-:Y:S05]  /*5b20*/  BSYNC B1 ;  /* 0x0000000000017941 */ /* 0x000fea0003800000 */
.L_x_126:
        /* <DEDUP_REMOVED lines=12> */
.L_x_129:
[----:B------:R-:W-:Y:S05]  /*5bf0*/  BSYNC B1 ;  /* 0x0000000000017941 */ /* 0x000fea0003800000 */
.L_x_128:
        /* <DEDUP_REMOVED lines=12> */
.L_x_131:
[----:B------:R-:W-:Y:S05]  /*5cc0*/  BSYNC B1 ;  /* 0x0000000000017941 */ /* 0x000fea0003800000 */
.L_x_130:
        /* <DEDUP_REMOVED lines=12> */
.L_x_133:
[----:B------:R-:W-:Y:S05]  /*5d90*/  BSYNC B1 ;  /* 0x0000000000017941 */ /* 0x000fea0003800000 */
.L_x_132:
        /* <DEDUP_REMOVED lines=12> */
.L_x_135:
[----:B------:R-:W-:Y:S05]  /*5e60*/  BSYNC B1 ;  /* 0x0000000000017941 */ /* 0x000fea0003800000 */
.L_x_134:
        /* <DEDUP_REMOVED lines=12> */
.L_x_137:
[----:B------:R-:W-:Y:S05]  /*5f30*/  BSYNC B1 ;  /* 0x0000000000017941 */ /* 0x000fea0003800000 */
.L_x_136:
        /* <DEDUP_REMOVED lines=12> */
.L_x_139:
[----:B------:R-:W-:Y:S05]  /*6000*/  BSYNC B1 ;  /* 0x0000000000017941 */ /* 0x000fea0003800000 */
.L_x_138:
        /* <DEDUP_REMOVED lines=12> */
.L_x_141:
[----:B------:R-:W-:Y:S05]  /*60d0*/  BSYNC B1 ;  /* 0x0000000000017941 */ /* 0x000fea0003800000 */
.L_x_140:
        /* <DEDUP_REMOVED lines=12> */
.L_x_143:
[----:B------:R-:W-:Y:S05]  /*61a0*/  BSYNC B1 ;  /* 0x0000000000017941 */ /* 0x000fea0003800000 */
.L_x_142:
        /* <DEDUP_REMOVED lines=12> */
.L_x_145:
[----:B------:R-:W-:Y:S05]  /*6270*/  BSYNC B1 ;  /* 0x0000000000017941 */ /* 0x000fea0003800000 */
.L_x_144:
        /* <DEDUP_REMOVED lines=12> */
.L_x_147:
[----:B------:R-:W-:Y:S05]  /*6340*/  BSYNC B1 ;  /* 0x0000000000017941 */ /* 0x000fea0003800000 */
.L_x_146:
        /* <DEDUP_REMOVED lines=12> */
.L_x_149:
[----:B------:R-:W-:Y:S05]  /*6410*/  BSYNC B1 ;  /* 0x0000000000017941 */ /* 0x000fea0003800000 */
.L_x_148:
        /* <DEDUP_REMOVED lines=12> */
.L_x_151:
[----:B------:R-:W-:Y:S05]  /*64e0*/  BSYNC B1 ;  /* 0x0000000000017941 */ /* 0x000fea0003800000 */
.L_x_150:
        /* <DEDUP_REMOVED lines=12> */
.L_x_153:
[----:B------:R-:W-:Y:S05]  /*65b0*/  BSYNC B1 ;  /* 0x0000000000017941 */ /* 0x000fea0003800000 */
.L_x_152:
        /* <DEDUP_REMOVED lines=12> */
.L_x_155:
[----:B------:R-:W-:Y:S05]  /*6680*/  BSYNC B1 ;  /* 0x0000000000017941 */ /* 0x000fea0003800000 */
.L_x_154:
        /* <DEDUP_REMOVED lines=12> */
.L_x_157:
[----:B------:R-:W-:Y:S05]  /*6750*/  BSYNC B1 ;  /* 0x0000000000017941 */ /* 0x000fea0003800000 */
.L_x_156:
        /* <DEDUP_REMOVED lines=12> */
.L_x_159:
[----:B------:R-:W-:Y:S05]  /*6820*/  BSYNC B1 ;  /* 0x0000000000017941 */ /* 0x000fea0003800000 */
.L_x_158:
        /* <DEDUP_REMOVED lines=12> */
.L_x_161:
[----:B------:R-:W-:Y:S05]  /*68f0*/  BSYNC B1 ;  /* 0x0000000000017941 */ /* 0x000fea0003800000 */
.L_x_160:
        /* <DEDUP_REMOVED lines=12> */
.L_x_163:
[----:B------:R-:W-:Y:S05]  /*69c0*/  BSYNC B1 ;  /* 0x0000000000017941 */ /* 0x000fea0003800000 */
.L_x_162:
[----:B-----5:R-:W-:Y:S01]  /*69d0*/  LOP3.LUT R26, R26, 0xff, RZ, 0xc0, !PT ;  /* 0x000000ff1a1a7812 */ /* 0x020fe200078ec0ff */
[----:B------:R-:W-:Y:S01]  /*69e0*/  BSSY B1, `(.L_x_164) ;  /* 0x000000b000017945 */ /* 0x000fe20003800000 */
[----:B------:R-:W-:Y:S02]  /*69f0*/  ISETP.LT.OR P0, PT, R6, 0x7a, !P0 ;  /* 0x0000007a0600780c */ /* 0x000fe40004701670 */
[----:B------:R-:W-:-:S05]  /*6a00*/  F2FP.F16.E4M3.UNPACK_B R26, R26 ;  /* 0x0000001aff1a723e */ /* 0x000fca00020006ff */
[----:B------:R-:W-:-:S05]  /*6a10*/  HADD2.F32 R26, -RZ, R26.H0_H0 ;  /* 0x2000001aff1a7230 */ /* 0x000fca0000004100 */
[----:B------:R-:W-:-:S04]  /*6a20*/  FMUL R26, R26, R15 ;  /* 0x0000000f1a1a7220 */ /* 0x000fc80000400000 */
[----:B------:R-:W-:Y:S01]  /*6a30*/  FFMA R26, R23, R14, R26 ;  /* 0x0000000e171a7223 */ /* 0x000fe2000000001a */
[----:B------:R-:W-:-:S04]  /*6a40*/  PRMT R23, RZ, 0x7610, R23 ;  /* 0x00007610ff177816 */ /* 0x000fc80000000017 */
[----:B----4-:R-:W-:-:S05]  /*6a50*/  F2FP.SATFINITE.E4M3.F32.PACK_AB_MERGE_C R27, RZ, R26, RZ ;  /* 0x0000001aff1b723e */ /* 0x010fca00048070ff */
[----:B------:R4:W-:Y:S01]  /*6a60*/  @!P4 STG.E.U8 desc[UR14][R20.64+0x78], R27 ;  /* 0x0000781b1400c986 */ /* 0x0009e2000c10110e */
[----:B------:R-:W-:Y:S05]  /*6a70*/  @P0 BRA `(.L_x_165) ;  /* 0x0000000000040947 */ /* 0x000fea0003800000 */
[----:B------:R0:W5:Y:S02]  /*6a80*/  LDG.E.U8 R23, desc[UR14][R4.64+0x79] ;  /* 0x0000790e04177981 */ /* 0x000164000c1e1100 */
.L_x_165:
[----:B------:R-:W-:Y:S05]  /*6a90*/  BSYNC B1 ;  /* 0x0000000000017941 */ /* 0x000fea0003800000 */
.L_x_164:
[----:B-----5:R-:W-:Y:S01]  /*6aa0*/  LOP3.LUT R23, R23, 0xff, RZ, 0xc0, !PT ;  /* 0x000000ff17177812 */ /* 0x020fe200078ec0ff */
[----:B------:R-:W-:Y:S01]  /*6ab0*/  BSSY B1, `(.L_x_166) ;  /* 0x000000b000017945 */ /* 0x000fe20003800000 */
[----:B------:R-:W-:Y:S02]  /*6ac0*/  ISETP.LT.OR P3, PT, R6, 0x79, !P1 ;  /* 0x000000790600780c */ /* 0x000fe40004f61670 */
[----:B------:R-:W-:-:S05]  /*6ad0*/  F2FP.F16.E4M3.UNPACK_B R23, R23 ;  /* 0x00000017ff17723e */ /* 0x000fca00020006ff */
[----:B0-2---:R-:W-:-:S05]  /*6ae0*/  HADD2.F32 R4, -RZ, R23.H0_H0 ;  /* 0x20000017ff047230 */ /* 0x005fca0000004100 */
[----:B------:R-:W-:Y:S01]  /*6af0*/  FMUL R5, R4, R15 ;  /* 0x0000000f04057220 */ /* 0x000fe20000400000 */
[----:B------:R-:W-:-:S03]  /*6b00*/  PRMT R4, RZ, 0x7610, R4 ;  /* 0x00007610ff047816 */ /* 0x000fc60000000004 */
[----:B------:R-:W-:-:S05]  /*6b10*/  FFMA R5, R22, R14, R5 ;  /* 0x0000000e16057223 */ /* 0x000fca0000000005 */
[----:B------:R-:W-:-:S05]  /*6b20*/  F2FP.SATFINITE.E4M3.F32.PACK_AB_MERGE_C R5, RZ, R5, RZ ;  /* 0x00000005ff05723e */ /* 0x000fca00048070ff */
[----:B------:R0:W-:Y:S01]  /*6b30*/  @!P0 STG.E.U8 desc[UR14][R20.64+0x79], R5 ;  /* 0x0000790514008986 */ /* 0x0001e2000c10110e */
[----:B------:R-:W-:Y:S05]  /*6b40*/  @P3 BRA `(.L_x_167) ;  /* 0x0000000000043947 */ /* 0x000fea0003800000 */
[----:B------:R2:W5:Y:S02]  /*6b50*/  LDG.E.U8 R4, desc[UR14][R24.64+0x78] ;  /* 0x0000780e18047981 */ /* 0x000564000c1e1100 */
.L_x_167:
[----:B------:R-:W-:Y:S05]  /*6b60*/  BSYNC B1 ;  /* 0x0000000000017941 */ /* 0x000fea0003800000 */
.L_x_166:
[----:B-----5:R-:W-:Y:S01]  /*6b70*/  LOP3.LUT R4, R4, 0xff, RZ, 0xc0, !PT ;  /* 0x000000ff04047812 */ /* 0x020fe200078ec0ff */
[----:B------:R-:W-:Y:S01]  /*6b80*/  BSSY B1, `(.L_x_168) ;  /* 0x000000b000017945 */ /* 0x000fe20003800000 */
[----:B------:R-:W-:Y:S02]  /*6b90*/  ISETP.LT.OR P1, PT, R6, 0x7a, !P1 ;  /* 0x0000007a0600780c */ /* 0x000fe40004f21670 */
[----:B------:R-:W-:-:S05]  /*6ba0*/  F2FP.F16.E4M3.UNPACK_B R4, R4 ;  /* 0x00000004ff04723e */ /* 0x000fca00020006ff */
[----:B------:R-:W-:-:S05]  /*6bb0*/  HADD2.F32 R4, -RZ, R4.H0_H0 ;  /* 0x20000004ff047230 */ /* 0x000fca0000004100 */
[----:B------:R-:W-:-:S04]  /*6bc0*/  FMUL R4, R4, R15 ;  /* 0x0000000f04047220 */ /* 0x000fc80000400000 */
[----:B------:R-:W-:-:S05]  /*6bd0*/  FFMA R4, R89, R14, R4 ;  /* 0x0000000e59047223 */ /* 0x000fca0000000004 */
[----:B0-----:R-:W-:Y:S02]  /*6be0*/  F2FP.SATFINITE.E4M3.F32.PACK_AB_MERGE_C R5, RZ, R4, RZ ;  /* 0x00000004ff05723e */ /* 0x001fe400048070ff */
[----:B------:R-:W-:-:S03]  /*6bf0*/  PRMT R4, RZ, 0x7610, R4 ;  /* 0x00007610ff047816 */ /* 0x000fc60000000004 */
[----:B------:R0:W-:Y:S01]  /*6c00*/  @!P3 STG.E.U8 desc[UR14][R18.64+0x78], R5 ;  /* 0x000078051200b986 */ /* 0x0001e2000c10110e */
[----:B------:R-:W-:Y:S05]  /*6c10*/  @P1 BRA `(.L_x_169) ;  /* 0x0000000000041947 */ /* 0x000fea0003800000 */
[----:B------:R0:W5:Y:S02]  /*6c20*/  LDG.E.U8 R4, desc[UR14][R24.64+0x79] ;  /* 0x0000790e18047981 */ /* 0x000164000c1e1100 */
.L_x_169:
[----:B------:R-:W-:Y:S05]  /*6c30*/  BSYNC B1 ;  /* 0x0000000000017941 */ /* 0x000fea0003800000 */
.L_x_168:
[----:B------:R-:W-:Y:S05]  /*6c40*/  @P1 BRA `(.L_x_170) ;  /* 0x0000001000281947 */ /* 0x000fea0003800000 */
[----:B-----5:R-:W-:-:S04]  /*6c50*/  LOP3.LUT R4, R4, 0xff, RZ, 0xc0, !PT ;  /* 0x000000ff04047812 */ /* 0x020fc800078ec0ff */
[----:B------:R-:W-:-:S05]  /*6c60*/  F2FP.F16.E4M3.UNPACK_B R4, R4 ;  /* 0x00000004ff04723e */ /* 0x000fca00020006ff */
[----:B------:R-:W-:-:S05]  /*6c70*/  HADD2.F32 R4, -RZ, R4.H0_H0 ;  /* 0x20000004ff047230 */ /* 0x000fca0000004100 */
[----:B0-----:R-:W-:-:S04]  /*6c80*/  FMUL R5, R4, R15 ;  /* 0x0000000f04057220 */ /* 0x001fc80000400000 */
[----:B------:R-:W-:-:S05]  /*6c90*/  FFMA R5, R88, R14, R5 ;  /* 0x0000000e58057223 */ /* 0x000fca0000000005 */
[----:B------:R-:W-:-:S05]  /*6ca0*/  F2FP.SATFINITE.E4M3.F32.PACK_AB_MERGE_C R5, RZ, R5, RZ ;  /* 0x00000005ff05723e */ /* 0x000fca00048070ff */
[----:B------:R0:W-:Y:S01]  /*6cb0*/  STG.E.U8 desc[UR14][R18.64+0x79], R5 ;  /* 0x0000790512007986 */ /* 0x0001e2000c10110e */
[----:B------:R-:W-:Y:S05]  /*6cc0*/  BRA `(.L_x_170) ;  /* 0x0000001000087947 */ /* 0x000fea0003800000 */
.L_x_41:
[----:B------:R-:W-:Y:S01]  /*6cd0*/  ISETP.GE.AND P1, PT, R30, 0x1, PT ;  /* 0x000000011e00780c */ /* 0x000fe20003f26270 */
[-C--:B--2---:R-:W-:Y:S01]  /*6ce0*/  FMUL R151, R151, R14.reuse ;  /* 0x0000000e97977220 */ /* 0x084fe20000400000 */
[-C--:B------:R-:W-:Y:S01]  /*6cf0*/  FMUL R146, R146, R14.reuse ;  /* 0x0000000e92927220 */ /* 0x080fe20000400000 */
[----:B------:R-:W-:Y:S01]  /*6d00*/  ISETP.GE.AND P0, PT, R30, 0x9, PT ;  /* 0x000000091e00780c */ /* 0x000fe20003f06270 */
[-C--:B------:R-:W-:Y:S01]  /*6d10*/  FMUL R149, R149, R14.reuse ;  /* 0x0000000e95957220 */ /* 0x080fe20000400000 */
[----:B------:R-:W-:Y:S01]  /*6d20*/  ISETP.LT.OR P4, PT, R6, 0x1, !P1 ;  /* 0x000000010600780c */ /* 0x000fe20004f81670 */
[-C--:B------:R-:W-:Y:S01]  /*6d30*/  FMUL R144, R144, R14.reuse ;  /* 0x0000000e90907220 */ /* 0x080fe20000400000 */
[----:B------:R-:W-:Y:S01]  /*6d40*/  ISETP.LT.OR P5, PT, R6, 0x2, !P1 ;  /* 0x000000020600780c */ /* 0x000fe20004fa1670 */
[-C--:B------:R-:W-:Y:S01]  /*6d50*/  FMUL R147, R147, R14.reuse ;  /* 0x0000000e93937220 */ /* 0x080fe20000400000 */
[----:B------:R-:W-:Y:S01]  /*6d60*/  F2FP.SATFINITE.E4M3.F32.PACK_AB_MERGE_C R151, RZ, R151, RZ ;  /* 0x00000097ff97723e */ /* 0x000fe200048070ff */
[----:B------:R-:W-:Y:S01]  /*6d70*/  FMUL R142, R142, R14 ;  /* 0x0000000e8e8e7220 */ /* 0x000fe20000400000 */
[----:B------:R-:W-:Y:S01]  /*6d80*/  F2FP.SATFINITE.E4M3.F32.PACK_AB_MERGE_C R5, RZ, R146, RZ ;  /* 0x00000092ff05723e */ /* 0x000fe200048070ff */
[-C--:B------:R-:W-:Y:S01]  /*6d90*/  FMUL R145, R145, R14.reuse ;  /* 0x0000000e91917220 */ /* 0x080fe20000400000 */
[----:B------:R-:W-:Y:S01]  /*6da0*/  ISETP.LT.OR P3, PT, R6, 0x1, !P0 ;  /* 0x000000010600780c */ /* 0x000fe20004761670 */
[-C--:B------:R-:W-:Y:S01]  /*6db0*/  FMUL R140, R140, R14.reuse ;  /* 0x0000000e8c8c7220 */ /* 0x080fe20000400000 */
[C---:B------:R-:W-:Y:S01]  /*6dc0*/  ISETP.LT.OR P6, PT, R6.reuse, 0xa, !P1 ;  /* 0x0000000a0600780c */ /* 0x040fe20004fc1670 */
[-C--:B------:R-:W-:Y:S01]  /*6dd0*/  FMUL R143, R143, R14.reuse ;  /* 0x0000000e8f8f7220 */ /* 0x080fe20000400000 */
[----:B------:R-:W-:Y:S01]  /*6de0*/  F2FP.SATFINITE.E4M3.F32.PACK_AB_MERGE_C R149, RZ, R149, RZ ;  /* 0x00000095ff95723e */ /* 0x000fe200048070ff */
[----:B------:R-:W-:Y:S01]  /*6df0*/  @!P4 STG.E.U8 desc[UR14][R20.64], R151 ;  /* 0x000000971400c986 */ /* 0x000fe2000c10110e */
[----:B------:R-:W-:Y:S01]  /*6e00*/  ISETP.LT.OR P4, PT, R6, 0x2, !P0 ;  /* 0x000000020600780c */ /* 0x000fe20004781670 */
[----:B------:R-:W-:Y:S01]  /*6e10*/  FMUL R138, R138, R14 ;  /* 0x0000000e8a8a7220 */ /* 0x000fe20000400000 */
[----:B------:R-:W-:Y:S01]  /*6e20*/  F2FP.SATFINITE.E4M3.F32.PACK_AB_MERGE_C R25, RZ, R144, RZ ;  /* 0x00000090ff19723e */ /* 0x000fe200048070ff */
[----:B------:R0:W-:Y:S01]  /*6e30*/  @!P5 STG.E.U8 desc[UR14][R20.64+0x1], R5 ;  /* 0x000001051400d986 */ /* 0x0001e2000c10110e */
[C---:B------:R-:W-:Y:S01]  /*6e40*/  ISETP.LT.OR P5, PT, R6.reuse, 0x9, !P1 ;  /* 0x000000090600780c */ /* 0x040fe20004fa1670 */
[-C--:B------:R-:W-:Y:S01]  /*6e50*/  FMUL R141, R141, R14.reuse ;  /* 0x0000000e8d8d7220 */ /* 0x080fe20000400000 */
[----:B------:R-:W-:Y:S01]  /*6e60*/  F2FP.SATFINITE.E4M3.F32.PACK_AB_MERGE_C R147, RZ, R147, RZ ;  /* 0x00000093ff93723e */ /* 0x000fe200048070ff */
[----:B------:R-:W-:Y:S01]  /*6e70*/  @!P3 STG.E.U8 desc[UR14][R18.64], R149 ;  /* 0x000000951200b986 */ /* 0x000fe2000c10110e */
[----:B------:R-:W-:Y:S01]  /*6e80*/  ISETP.LT.OR P3, PT, R6, 0x9, !P0 ;  /* 0x000000090600780c */ /* 0x000fe20004761670 */
[-C--:B------:R-:W-:Y:S01]  /*6e90*/  FMUL R136, R136, R14.reuse ;  /* 0x0000000e88887220 */ /* 0x080fe20000400000 */
[----:B------:R-:W-:Y:S01]  /*6ea0*/  F2FP.SATFINITE.E4M3.F32.PACK_AB_MERGE_C R145, RZ, R145, RZ ;  /* 0x00000091ff91723e */ /* 0x000fe200048070ff */
[-C--:B------:R-:W-:Y:S01]  /*6eb0*/  FMUL R139, R139, R14.reuse ;  /* 0x0000000e8b8b7220 */ /* 0x080fe20000400000 */
[----:B------:R-:W-:Y:S01]  /*6ec0*/  F2FP.SATFINITE.E4M3.F32.PACK_AB_MERGE_C R143, RZ, R143, RZ ;  /* 0x0000008fff8f723e */ /* 0x000fe200048070ff */
[----:B------:R1:W-:Y:S01]  /*6ed0*/  @!P4 STG.E.U8 desc[UR14][R18.64+0x1], R25 ;  /* 0x000001191200c986 */ /* 0x0003e2000c10110e */
[----:B------:R-:W-:Y:S01]  /*6ee0*/  ISETP.LT.OR P4, PT, R6, 0xa, !P0 ;  /* 0x0000000a0600780c */ /* 0x000fe20004781670 */
[----:B------:R-:W-:Y:S01]  /*6ef0*/  FMUL R134, R134, R14 ;  /* 0x0000000e86867220 */ /* 0x000fe20000400000 */
[----:B0-----:R-:W-:Y:S01]  /*6f00*/  F2FP.SATFINITE.E4M3.F32.PACK_AB_MERGE_C R5, RZ, R142, RZ ;  /* 0x0000008eff05723e */ /* 0x001fe200048070ff */
[----:B------:R-:W-:Y:S01]  /*6f10*/  @!P5 STG.E.U8 desc[UR14][R20.64+0x8], R147 ;  /* 0x000008931400d986 */ /* 0x000fe2000c10110e */
[C---:B------:R-:W-:Y:S01]  /*6f20*/  ISETP.LT.OR P5, PT, R6.reuse, 0x11, !P1 ;  /* 0x000000110600780c */ /* 0x040fe20004fa1670 */
[-C--:B------:R-:W-:Y:S01]  /*6f30*/  FMUL R137, R137, R14.reuse ;  /* 0x0000000e89897220 */ /* 0x080fe20000400000 */
[----:B------:R-:W-:Y:S01]  /*6f40*/  F2FP.SATFINITE.E4M3.F32.PACK_AB_MERGE_C R141, RZ, R141, RZ ;  /* 0x0000008dff8d723e */ /* 0x000fe200048070ff */
[----:B------:R0:W-:Y:S01]  /*6f50*/  @!P6 STG.E.U8 desc[UR14][R20.64+0x9], R5 ;  /* 0x000009051400e986 */ /* 0x0001e2000c10110e */
[----:B------:R-:W-:Y:S01]  /*6f60*/  ISETP.LT.OR P6, PT, R6, 0x12, !P1 ;  /* 0x000000120600780c */ /* 0x000fe20004fc1670 */
[----:B------:R-:W-:Y:S01]  /*6f70*/  FMUL R132, R132, R14 ;  /* 0x0000000e84847220 */ /* 0x000fe20000400000 */
[----:B------:R-:W-:Y:S01]  /*6f80*/  F2FP.SATFINITE.E4M3.F32.PACK_AB_MERGE_C R139, RZ, R139, RZ ;  /* 0x0000008bff8b723e */ /* 0x000fe200048070ff */
[----:B------:R-:W-:Y:S01]  /*6f90*/  @!P3 STG.E.U8 desc[UR14][R18.64+0x8], R145 ;  /* 0x000008911200b986 */ /* 0x000fe2000c10110e */
[----:B-1----:R-:W-:Y:S01]  /*6fa0*/  F2FP.SATFINITE.E4M3.F32.PACK_AB_MERGE_C R25, RZ, R140, RZ ;  /* 0x0000008cff19723e */ /* 0x002fe200048070ff */
[-C--:B------:R-:W-:Y:S01]  /*6fb0*/  FMUL R135, R135, R14.reuse ;  /* 0x0000000e87877220 */ /* 0x080fe20000400000 */
[----:B------:R-:W-:Y:S01]  /*6fc0*/  ISETP.LT.OR P3, PT, R6, 0x11, !P0 ;  /* 0x000000110600780c */ /* 0x000fe20004761670 */
[-C--:B------:R-:W-:Y:S01]  /*6fd0*/  FMUL R130, R130, R14.reuse ;  /* 0x0000000e82827220 */ /* 0x080fe20000400000 */
[----:B------:R-:W-:Y:S01]  /*6fe0*/  F2FP.SATFINITE.E4M3.F32.PACK_AB_MERGE_C R137, RZ, R137, RZ ;  /* 0x00000089ff89723e */ /* 0x000fe200048070ff */
[----:B------:R1:W-:Y:S01]  /*6ff0*/  @!P4 STG.E.U8 desc[UR14][R18.64+0x9], R25 ;  /* 0x000009191200c986 */ /* 0x0003e2000c10110e */
[C---:B------:R-:W-:Y:S01]  /*7000*/  ISETP.LT.OR P4, PT, R6.reuse, 0x12, !P0 ;  /* 0x000000120600780c */ /* 0x040fe20004781670 */
[----:B------:R-:W-:Y:S01]  /*7010*/  FMUL R133, R133, R14 ;  /* 0x0000000e85857220 */ /* 0x000fe20000400000 */
[----:B0-----:R-:W-:Y:S01]  /*7020*/  F2FP.SATFINITE.E4M3.F32.PACK_AB_MERGE_C R5, RZ, R138, RZ ;  /* 0x0000008aff05723e */ /* 0x001fe200048070ff */
[----:B------:R-:W-:Y:S01]  /*7030*/  @!P5 STG.E.U8 desc[UR14][R20.64+0x10], R143 ;  /* 0x0000108f1400d986 */ /* 0x000fe2000c10110e */
[----:B------:R-:W-:Y:S01]  /*7040*/  ISETP.LT.OR P5, PT, R6, 0x19, !P1 ;  /* 0x000000190600780c */ /* 0x000fe20004fa1670 */
[-C--:B------:R-:W-:Y:S01]  /*7050*/  FMUL R128, R128, R14.reuse ;  /* 0x0000000e80807220 */ /* 0x080fe20000400000 */
[----:B------:R-:W-:Y:S01]  /*7060*/  F2FP.SATFINITE.E4M3.F32.PACK_AB_MERGE_C R135, RZ, R135, RZ ;  /* 0x00000087ff87723e */ /* 0x000fe200048070ff */
[----:B------:R0:W-:Y:S01]  /*7070*/  @!P6 STG.E.U8 desc[UR14][R20.64+0x11], R5 ;  /* 0x000011051400e986 */ /* 0x0001e2000c10110e */
[----:B------:R-:W-:Y:S01]  /*7080*/  ISETP.LT.OR P6, PT, R6, 0x1a, !P1 ;  /* 0x0000001a0600780c */ /* 0x000fe20004fc1670 */
[-C--:B------:R-:W-:Y:S01]  /*7090*/  FMUL R131, R131, R14.reuse ;  /* 0x0000000e83837220 */ /* 0x080fe20000400000 */
[----:B------:R-:W-:Y:S01]  /*70a0*/  FMUL R126, R126, R14 ;  /* 0x0000000e7e7e7220 */ /* 0x000fe20000400000 */
[----:B-1----:R-:W-:Y:S01]  /*70b0*/  F2FP.SATFINITE.E4M3.F32.PACK_AB_MERGE_C R25, RZ, R136, RZ ;  /* 0x00000088ff19723e */ /* 0x002fe200048070ff */
[----:B------:R-:W-:Y:S01]  /*70c0*/  @!P3 STG.E.U8 desc[UR14][R18.64+0x10], R141 ;  /* 0x0000108d1200b986 */ /* 0x000fe2000c10110e */
[C---:B------:R-:W-:Y:S01]  /*70d0*/  ISETP.LT.OR P3, PT, R6.reuse, 0x19, !P0 ;  /* 0x000000190600780c */ /* 0x040fe20004761670 */
        /* <DEDUP_REMOVED lines=37> */
[-C--:B------:R-:W-:Y:S01]  /*7330*/  FMUL R114, R114, R14.reuse ;  /* 0x0000000e72727220 */ /* 0x080fe20000400000 */
        /* <DEDUP_REMOVED lines=81> */
[C---:B------:R-:W-:Y:S01]  /*7850*/  ISETP.LT.OR P6, PT, R6.reuse, 0x52, !P1 ;  /* 0x000000520600780c */ /* 0x040fe20004fc1670 */
        /* <DEDUP_REMOVED lines=22> */
[----:B------:R-:W-:-:S02]  /*79c0*/  ISETP.LT.OR P3, PT, R6, 0x59, !P0 ;  /* 0x000000590600780c */ /* 0x000fc40004761670 */
[----:B------:R-:W-:Y:S01]  /*79d0*/  F2FP.SATFINITE.E4M3.F32.PACK_AB_MERGE_C R93, RZ, R93, RZ ;  /* 0x0000005dff5d723e */ /* 0x000fe200048070ff */
[----:B------:R1:W-:Y:S01]  /*79e0*/  @!P4 STG.E.U8 desc[UR14][R18.64+0x51], R25 ;  /* 0x000051191200c986 */ /* 0x0003e2000c10110e */
[C---:B------:R-:W-:Y:S02]  /*79f0*/  ISETP.LT.OR P4, PT, R6.reuse, 0x5a, !P0 ;  /* 0x0000005a0600780c */ /* 0x040fe40004781670 */
[----:B0-----:R-:W-:Y:S01]  /*7a00*/  F2FP.SATFINITE.E4M3.F32.PACK_AB_MERGE_C R5, RZ, R102, RZ ;  /* 0x00000066ff05723e */ /* 0x001fe200048070ff */
[----:B------:R-:W-:Y:S01]  /*7a10*/  @!P5 STG.E.U8 desc[UR14][R20.64+0x58], R107 ;  /* 0x0000586b1400d986 */ /* 0x000fe2000c10110e */
[C---:B------:R-:W-:Y:S02]  /*7a20*/  ISETP.LT.OR P5, PT, R6.reuse, 0x61, !P1 ;  /* 0x000000610600780c */ /* 0x040fe40004fa1670 */
[----:B------:R-:W-:Y:S01]  /*7a30*/  F2FP.SATFINITE.E4M3.F32.PACK_AB_MERGE_C R23, RZ, R23, RZ ;  /* 0x00000017ff17723e */ /* 0x000fe200048070ff */
[----:B------:R0:W-:Y:S01]  /*7a40*/  @!P6 STG.E.U8 desc[UR14][R20.64+0x59], R5 ;  /* 0x000059051400e986 */ /* 0x0001e2000c10110e */
[----:B------:R-:W-:-:S02]  /*7a50*/  ISETP.LT.OR P6, PT, R6, 0x62, !P1 ;  /* 0x000000620600780c */ /* 0x000fc40004fc1670 */
[----:B------:R-:W-:Y:S01]  /*7a60*/  F2FP.SATFINITE.E4M3.F32.PACK_AB_MERGE_C R89, RZ, R89, RZ ;  /* 0x00000059ff59723e */ /* 0x000fe200048070ff */
[----:B------:R-:W-:Y:S01]  /*7a70*/  @!P3 STG.E.U8 desc[UR14][R18.64+0x58], R105 ;  /* 0x000058691200b986 */ /* 0x000fe2000c10110e */
[----:B-1----:R-:W-:Y:S02]  /*7a80*/  F2FP.SATFINITE.E4M3.F32.PACK_AB_MERGE_C R25, RZ, R100, RZ ;  /* 0x00000064ff19723e */ /* 0x002fe400048070ff */
[C---:B------:R-:W-:Y:S02]  /*7a90*/  ISETP.LT.OR P3, PT, R6.reuse, 0x61, !P0 ;  /* 0x000000610600780c */ /* 0x040fe40004761670 */
[----:B------:R-:W-:Y:S01]  /*7aa0*/  F2FP.SATFINITE.E4M3.F32.PACK_AB_MERGE_C R27, RZ, R88, RZ ;  /* 0x00000058ff1b723e */ /* 0x000fe200048070ff */
[----:B------:R1:W-:Y:S01]  /*7ab0*/  @!P4 STG.E.U8 desc[UR14][R18.64+0x59], R25 ;  /* 0x000059191200c986 */ /* 0x0003e2000c10110e */
[C---:B------:R-:W-:Y:S02]  /*7ac0*/  ISETP.LT.OR P4, PT, R6.reuse, 0x62, !P0 ;  /* 0x000000620600780c */ /* 0x040fe40004781670 */
[----:B0-----:R-:W-:Y:S01]  /*7ad0*/  F2FP.SATFINITE.E4M3.F32.PACK_AB_MERGE_C R5, RZ, R98, RZ ;  /* 0x00000062ff05723e */ /* 0x001fe200048070ff */
[----:B------:R-:W-:Y:S01]  /*7ae0*/  @!P5 STG.E.U8 desc[UR14][R20.64+0x60], R101 ;  /* 0x000060651400d986 */ /* 0x000fe2000c10110e */
[----:B------:R-:W-:-:S03]  /*7af0*/  ISETP.LT.OR P5, PT, R6, 0x69, !P1 ;  /* 0x000000690600780c */ /* 0x000fc60004fa1670 */
[----:B------:R0:W-:Y:S01]  /*7b00*/  @!P6 STG.E.U8 desc[UR14][R20.64+0x61], R5 ;  /* 0x000061051400e986 */ /* 0x0001e2000c10110e */
[C---:B------:R-:W-:Y:S02]  /*7b10*/  ISETP.LT.OR P6, PT, R6.reuse, 0x6a, !P1 ;  /* 0x0000006a0600780c */ /* 0x040fe40004fc1670 */
[----:B-1----:R-:W-:Y:S01]  /*7b20*/  F2FP.SATFINITE.E4M3.F32.PACK_AB_MERGE_C R25, RZ, R96, RZ ;  /* 0x00000060ff19723e */ /* 0x002fe200048070ff */
[----:B------:R-:W-:Y:S01]  /*7b30*/  @!P3 STG.E.U8 desc[UR14][R18.64+0x60], R103 ;  /* 0x000060671200b986 */ /* 0x000fe2000c10110e */
[----:B------:R-:W-:-:S03]  /*7b40*/  ISETP.LT.OR P3, PT, R6, 0x69, !P0 ;  /* 0x000000690600780c */ /* 0x000fc60004761670 */
        /* <DEDUP_REMOVED lines=12> */
[C---:B------:R-:W-:Y:S01]  /*7c10*/  ISETP.LT.OR P1, PT, R6.reuse, 0x7a, !P1 ;  /* 0x0000007a0600780c */ /* 0x040fe20004f21670 */
[----:B------:R2:W-:Y:S01]  /*7c20*/  @!P5 STG.E.U8 desc[UR14][R20.64+0x70], R95 ;  /* 0x0000705f1400d986 */ /* 0x0005e2000c10110e */
[C---:B------:R-:W-:Y:S02]  /*7c30*/  ISETP.LT.OR P5, PT, R6.reuse, 0x72, !P0 ;  /* 0x000000720600780c */ /* 0x040fe400047a1670 */
[----:B0-----:R-:W-:Y:S01]  /*7c40*/  F2FP.SATFINITE.E4M3.F32.PACK_AB_MERGE_C R5, RZ, R90, RZ ;  /* 0x0000005aff05723e */ /* 0x001fe200048070ff */
[----:B------:R2:W-:Y:S01]  /*7c50*/  @!P6 STG.E.U8 desc[UR14][R20.64+0x71], R91 ;  /* 0x0000715b1400e986 */ /* 0x0005e2000c10110e */
[C---:B------:R-:W-:Y:S02]  /*7c60*/  ISETP.LT.OR P6, PT, R6.reuse, 0x79, !P0 ;  /* 0x000000790600780c */ /* 0x040fe400047c1670 */
[----:B------:R-:W-:Y:S01]  /*7c70*/  ISETP.LT.OR P0, PT, R6, 0x7a, !P0 ;  /* 0x0000007a0600780c */ /* 0x000fe20004701670 */
[----:B------:R2:W-:Y:S01]  /*7c80*/  @!P3 STG.E.U8 desc[UR14][R18.64+0x70], R93 ;  /* 0x0000705d1200b986 */ /* 0x0005e2000c10110e */
[----:B-1----:R-:W-:-:S05]  /*7c90*/  F2FP.SATFINITE.E4M3.F32.PACK_AB_MERGE_C R25, RZ, R22, RZ ;  /* 0x00000016ff19723e */ /* 0x002fca00048070ff */
[----:B------:R2:W-:Y:S04]  /*7ca0*/  @!P5 STG.E.U8 desc[UR14][R18.64+0x71], R5 ;  /* 0x000071051200d986 */ /* 0x0005e8000c10110e */
[----:B------:R2:W-:Y:S04]  /*7cb0*/  @!P4 STG.E.U8 desc[UR14][R20.64+0x78], R23 ;  /* 0x000078171400c986 */ /* 0x0005e8000c10110e */
[----:B------:R2:W-:Y:S04]  /*7cc0*/  @!P1 STG.E.U8 desc[UR14][R20.64+0x79], R25 ;  /* 0x0000791914009986 */ /* 0x0005e8000c10110e */
[----:B------:R2:W-:Y:S04]  /*7cd0*/  @!P6 STG.E.U8 desc[UR14][R18.64+0x78], R89 ;  /* 0x000078591200e986 */ /* 0x0005e8000c10110e */
[----:B------:R2:W-:Y:S02]  /*7ce0*/  @!P0 STG.E.U8 desc[UR14][R18.64+0x79], R27 ;  /* 0x0000791b12008986 */ /* 0x0005e4000c10110e */
.L_x_170:
[----:B------:R-:W-:Y:S05]  /*7cf0*/  BSYNC B0 ;  /* 0x0000000000007941 */ /* 0x000fea0003800000 */
.L_x_40:
[C---:B------:R-:W-:Y:S01]  /*7d00*/  LEA R2, P0, R8.reuse, R2, 0x1 ;  /* 0x0000000208027211 */ /* 0x040fe200078008ff */
[----:B------:R-:W-:Y:S01]  /*7d10*/  ULDC.64 UR6, c[0x0][0x650] ;  /* 0x0001940000067ab9 */ /* 0x000fe20000000a00 */
[----:B-----5:R-:W-:Y:S01]  /*7d20*/  IMAD.U32 R4, RZ, RZ, UR12 ;  /* 0x0000000cff047e24 */ /* 0x020fe2000f8e00ff */
[----:B0-2---:R-:W-:Y:S01]  /*7d30*/  PRMT R18, RZ, 0x7610, R18 ;  /* 0x00007610ff127816 */ /* 0x005fe20000000012 */
[----:B------:R-:W-:Y:S01]  /*7d40*/  IMAD.MOV.U32 R6, RZ, RZ, -0x1 ;  /* 0xffffffffff067424 */ /* 0x000fe200078e00ff */
[----:B------:R-:W-:Y:S01]  /*7d50*/  LEA.HI.X R3, R8, R3, R0, 0x1, P0 ;  /* 0x0000000308037211 */ /* 0x000fe200000f0c00 */
[----:B------:R0:W-:Y:S01]  /*7d60*/  SYNCS.ARRIVE.TRANS64.A1T0 RZ, [R4+UR22], RZ ;  /* 0x000000ff04ff79a7 */ /* 0x0001e20008100016 */
[----:B------:R-:W-:Y:S01]  /*7d70*/  ISETP.GE.U32.AND P0, PT, R2, UR6, PT ;  /* 0x0000000602007c0c */ /* 0x000fe2000bf06070 */
[----:B------:R-:W-:-:S03]  /*7d80*/  IMAD.MOV.U32 R5, RZ, RZ, -0x1 ;  /* 0xffffffffff057424 */ /* 0x000fc600078e00ff */
[----:B------:R-:W-:Y:S01]  /*7d90*/  ISETP.GE.U32.AND.EX P0, PT, R3, UR7, PT, P0 ;  /* 0x0000000703007c0c */ /* 0x000fe2000bf06100 */
[----:B0-----:R-:W-:-:S12]  /*7da0*/  IMAD.MOV.U32 R4, RZ, RZ, -0x1 ;  /* 0xffffffffff047424 */ /* 0x001fd800078e00ff */
[----:B------:R-:W-:Y:S05]  /*7db0*/  @P0 BRA `(.L_x_171) ;  /* 0x0000000400600947 */ /* 0x000fea0003800000 */
[----:B------:R-:W0:Y:S01]  /*7dc0*/  S2R R28, SR_CTAID.X ;  /* 0x00000000001c7919 */ /* 0x000e220000002500 */
[----:B------:R-:W2:Y:S01]  /*7dd0*/  LDC.64 R22, c[0x0][0x628] ;  /* 0x00018a00ff167b82 */ /* 0x000ea20000000a00 */
[----:B------:R-:W-:Y:S01]  /*7de0*/  ULDC UR6, c[0x0][0x150] ;  /* 0x0000540000067ab9 */ /* 0x000fe20000000800 */
[----:B-1--4-:R-:W-:Y:S01]  /*7df0*/  IMAD.MOV.U32 R20, RZ, RZ, R2 ;  /* 0x000000ffff147224 */ /* 0x012fe200078e0002 */
[----:B------:R-:W1:Y:S01]  /*7e00*/  S2R R30, SR_CTAID.Y ;  /* 0x00000000001e7919 */ /* 0x000e620000002600 */
[----:B------:R-:W-:-:S04]  /*7e10*/  IMAD.MOV.U32 R21, RZ, RZ, R3 ;  /* 0x000000ffff157224 */ /* 0x000fc800078e0003 */
[----:B------:R-:W4:Y:S08]  /*7e20*/  LDC R31, c[0x0][0x144] ;  /* 0x00005100ff1f7b82 */ /* 0x000f300000000800 */
[----:B------:R-:W1:Y:S08]  /*7e30*/  LDC R6, c[0x0][0x630] ;  /* 0x00018c00ff067b82 */ /* 0x000e700000000800 */
[----:B------:R-:W1:Y:S01]  /*7e40*/  LDC.64 R26, c[0x0][0x620] ;  /* 0x00018800ff1a7b82 */ /* 0x000e620000000a00 */
[----:B--2---:R-:W-:-:S04]  /*7e50*/  ISETP.NE.U32.AND P0, PT, R22, RZ, PT ;  /* 0x000000ff1600720c */ /* 0x004fc80003f05070 */
[----:B------:R-:W-:Y:S02]  /*7e60*/  ISETP.NE.AND.EX P0, PT, R23, RZ, PT, P0 ;  /* 0x000000ff1700720c */ /* 0x000fe40003f05300 */
[----:B0-----:R-:W-:-:S05]  /*7e70*/  I2FP.F32.U32 R4, R28 ;  /* 0x0000001c00047245 */ /* 0x001fca0000201000 */
[----:B------:R-:W-:-:S04]  /*7e80*/  FMUL R4, R4, UR6 ;  /* 0x0000000604047c20 */ /* 0x000fc80008400000 */
[----:B------:R0:W2:Y:S02]  /*7e90*/  F2I.U32.TRUNC.NTZ R29, R4 ;  /* 0x00000004001d7305 */ /* 0x0000a4000020f000 */
[----:B----4-:R-:W-:Y:S05]  /*7ea0*/  @!P0 BRA `(.L_x_172) ;  /* 0x0000000000288947 */ /* 0x010fea0003800000 */
[----:B------:R-:W4:Y:S02]  /*7eb0*/  LDC R5, c[0x0][0x634] ;  /* 0x00018d00ff057b82 */ /* 0x000f240000000800 */
[----:B----4-:R-:W-:-:S05]  /*7ec0*/  IADD3 R21, P0, R2, R5, RZ ;  /* 0x0000000502157210 */ /* 0x010fca0007f1e0ff */
[----:B---3--:R-:W-:-:S04]  /*7ed0*/  IMAD.X R25, RZ, RZ, R3, P0 ;  /* 0x000000ffff197224 */ /* 0x008fc800000e0603 */
[----:B0-----:R-:W-:-:S04]  /*7ee0*/  IMAD.WIDE.U32 R4, R25, R22, RZ ;  /* 0x0000001619047225 */ /* 0x001fc800078e00ff */
[----:B------:R-:W-:-:S04]  /*7ef0*/  IMAD.WIDE.U32 R18, P0, R21, R23, R4 ;  /* 0x0000001715127225 */ /* 0x000fc80007800004 */
[----:B------:R-:W-:-:S04]  /*7f00*/  IMAD.WIDE.U32 R4, R21, R22, RZ ;  /* 0x0000001615047225 */ /* 0x000fc800078e00ff */
[----:B------:R-:W-:Y:S01]  /*7f10*/  IMAD.X R21, RZ, RZ, RZ, P0 ;  /* 0x000000ffff157224 */ /* 0x000fe200000e06ff */
[----:B------:R-:W-:Y:S01]  /*7f20*/  IADD3 RZ, P0, R5, R18, RZ ;  /* 0x0000001205ff7210 */ /* 0x000fe20007f1e0ff */
[----:B------:R-:W-:-:S04]  /*7f30*/  IMAD.MOV.U32 R20, RZ, RZ, R19 ;  /* 0x000000ffff147224 */ /* 0x000fc800078e0013 */
[----:B------:R-:W-:-:S08]  /*7f40*/  IMAD.WIDE.U32.X R20, R25, R23, R20, P0 ;  /* 0x0000001719147225 */ /* 0x000fd000000e0414 */
.L_x_172:
[-CC-:B-1-3--:R-:W-:Y:S01]  /*7f50*/  SHF.R.U64 R24, R20, R6.reuse, R21.reuse ;  /* 0x0000000614187219 */ /* 0x18afe20000001215 */
[----:B------:R-:W1:Y:S01]  /*7f60*/  LDC.64 R34, c[0x0][0x640] ;  /* 0x00019000ff227b82 */ /* 0x000e620000000a00 */
[----:B0-----:R-:W-:Y:S01]  /*7f70*/  SHF.R.U32.HI R4, RZ, R6, R21 ;  /* 0x00000006ff047219 */ /* 0x001fe20000011615 */
[----:B--2---:R-:W-:Y:S01]  /*7f80*/  IMAD.MOV R29, RZ, RZ, -R29 ;  /* 0x000000ffff1d7224 */ /* 0x004fe200078e0a1d */
[----:B------:R-:W-:Y:S01]  /*7f90*/  IADD3 R19, P0, RZ, -R24, RZ ;  /* 0x80000018ff137210 */ /* 0x000fe20007f1e0ff */
[----:B------:R-:W-:Y:S01]  /*7fa0*/  ULDC UR6, c[0x0][0x154] ;  /* 0x0000550000067ab9 */ /* 0x000fe20000000800 */
[----:B------:R-:W-:Y:S02]  /*7fb0*/  IMAD.MOV.U32 R21, RZ, RZ, 0x1 ;  /* 0x00000001ff157424 */ /* 0x000fe400078e00ff */
[----:B------:R-:W-:Y:S01]  /*7fc0*/  IMAD R29, R31, R29, R28 ;  /* 0x0000001d1f1d7224 */ /* 0x000fe200078e021c */
[----:B------:R-:W0:Y:S01]  /*7fd0*/  LDC R18, c[0x0][0x618] ;  /* 0x00018600ff127b82 */ /* 0x000e220000000800 */
[----:B------:R-:W-:-:S04]  /*7fe0*/  IMAD.X R5, RZ, RZ, ~R4, P0 ;  /* 0x000000ffff057224 */ /* 0x000fc800000e0e04 */
[-C--:B------:R-:W-:Y:S02]  /*7ff0*/  IMAD R6, R5, R26.reuse, RZ ;  /* 0x0000001a05067224 */ /* 0x080fe400078e02ff */
[C---:B------:R-:W-:Y:S01]  /*8000*/  IMAD.WIDE.U32 R4, R19.reuse, R26, R2 ;  /* 0x0000001a13047225 */ /* 0x040fe200078e0002 */
[----:B------:R-:W2:Y:S03]  /*8010*/  LDC R20, c[0x0][0x608] ;  /* 0x00018200ff147b82 */ /* 0x000ea60000000800 */
[----:B------:R-:W-:Y:S01]  /*8020*/  IMAD R19, R19, R27, R6 ;  /* 0x0000001b13137224 */ /* 0x000fe200078e0206 */
[----:B------:R-:W-:-:S03]  /*8030*/  I2FP.F32.U32 R6, R30 ;  /* 0x0000001e00067245 */ /* 0x000fc60000201000 */
[----:B------:R-:W-:Y:S01]  /*8040*/  IMAD.IADD R5, R5, 0x1, R19 ;  /* 0x0000000105057824 */ /* 0x000fe200078e0213 */
[----:B------:R-:W3:Y:S01]  /*8050*/  LDC R32, c[0x0][0x658] ;  /* 0x00019600ff207b82 */ /* 0x000ee20000000800 */
[----:B-1----:R-:W-:Y:S01]  /*8060*/  ISETP.NE.U32.AND P0, PT, R34, RZ, PT ;  /* 0x000000ff2200720c */ /* 0x002fe20003f05070 */
[----:B------:R-:W-:-:S03]  /*8070*/  IMAD.MOV.U32 R19, RZ, RZ, -0x1 ;  /* 0xffffffffff137424 */ /* 0x000fc600078e00ff */
[----:B------:R-:W-:-:S03]  /*8080*/  ISETP.NE.AND.EX P0, PT, R35, RZ, PT, P0 ;  /* 0x000000ff2300720c */ /* 0x000fc60003f05300 */
[----:B------:R-:W1:Y:S01]  /*8090*/  LDC R27, c[0x0][0x148] ;  /* 0x00005200ff1b7b82 */ /* 0x000e620000000800 */
[-CC-:B0-----:R-:W-:Y:S02]  /*80a0*/  SHF.R.U64 R22, R4, R18.reuse, R5.reuse ;  /* 0x0000001204167219 */ /* 0x181fe40000001205 */
[----:B------:R-:W-:Y:S01]  /*80b0*/  SHF.R.U32.HI R5, RZ, R18, R5 ;  /* 0x00000012ff057219 */ /* 0x000fe20000011605 */
[----:B------:R-:W-:-:S04]  /*80c0*/  FMUL R18, R6, UR6 ;  /* 0x0000000606127c20 */ /* 0x000fc80008400000 */
[----:B------:R-:W0:Y:S01]  /*80d0*/  LDC R28, c[0x0][0x600] ;  /* 0x00018000ff1c7b82 */ /* 0x000e220000000800 */
[----:B------:R4:W0:Y:S01]  /*80e0*/  F2I.U32.TRUNC.NTZ R25, R18 ;  /* 0x0000001200197305 */ /* 0x000822000020f000 */
[-CC-:B--2---:R-:W-:Y:S02]  /*80f0*/  SHF.R.U64 R6, R22, R20.reuse, R5.reuse ;  /* 0x0000001416067219 */ /* 0x184fe40000001205 */
[----:B------:R-:W-:-:S04]  /*8100*/  SHF.R.U32.HI R5, RZ, R20, R5 ;  /* 0x00000014ff057219 */ /* 0x000fc80000011605 */
[----:B------:R-:W2:Y:S01]  /*8110*/  LDC R33, c[0x0][0x648] ;  /* 0x00019200ff217b82 */ /* 0x000ea20000000800 */
[-CC-:B---3--:R-:W-:Y:S02]  /*8120*/  SHF.R.U64 R26, R6, R32.reuse, R5.reuse ;  /* 0x00000020061a7219 */ /* 0x188fe40000001205 */
[-C--:B------:R-:W-:Y:S02]  /*8130*/  SHF.L.U32 R19, R19, R32.reuse, RZ ;  /* 0x0000002013137219 */ /* 0x080fe400000006ff */
[-C--:B------:R-:W-:Y:S01]  /*8140*/  SHF.R.U32.HI R5, RZ, R32.reuse, R5 ;  /* 0x00000020ff057219 */ /* 0x080fe20000011605 */
[----:B------:R-:W-:Y:S01]  /*8150*/  IMAD.MOV.U32 R4, RZ, RZ, R26 ;  /* 0x000000ffff047224 */ /* 0x000fe200078e001a */
[----:B------:R-:W-:Y:S01]  /*8160*/  SHF.L.U32 R32, R21, R32, RZ ;  /* 0x0000002015207219 */ /* 0x000fe200000006ff */
[----:B------:R-:W3:Y:S01]  /*8170*/  LDC R36, c[0x0][0x638] ;  /* 0x00018e00ff247b82 */ /* 0x000ee20000000800 */
[----:B------:R-:W-:-:S07]  /*8180*/  LOP3.LUT R31, RZ, R19, RZ, 0x33, !PT ;  /* 0x00000013ff1f7212 */ /* 0x000fce00078e33ff */
[----:B------:R-:W0:Y:S01]  /*8190*/  LDC R37, c[0x0][0x610] ;  /* 0x00018400ff257b82 */ /* 0x000e220000000800 */
[----:B----4-:R-:W-:Y:S05]  /*81a0*/  @!P0 BRA `(.L_x_173) ;  /* 0x0000000000288947 */ /* 0x010fea0003800000 */
[----:B------:R-:W4:Y:S02]  /*81b0*/  LDC R21, c[0x0][0x64c] ;  /* 0x00019300ff157b82 */ /* 0x000f240000000800 */
[----:B----4-:R-:W-:-:S05]  /*81c0*/  IADD3 R21, P0, R26, R21, RZ ;  /* 0x000000151a157210 */ /* 0x010fca0007f1e0ff */
        /* <DEDUP_REMOVED lines=8> */
.L_x_173:
[----:B--2---:R-:W-:Y:S01]  /*8250*/  SHF.R.U64 R4, R4, R33, R5 ;  /* 0x0000002104047219 */ /* 0x004fe20000001205 */
[----:B0-----:R-:W-:Y:S01]  /*8260*/  VIADD R21, R28, 0xffffffff ;  /* 0xffffffff1c157836 */ /* 0x001fe20000000000 */
[----:B------:R-:W-:Y:S01]  /*8270*/  LOP3.LUT R19, R6, R31, RZ, 0xc0, !PT ;  /* 0x0000001f06137212 */ /* 0x000fe200078ec0ff */
[----:B------:R-:W-:Y:S02]  /*8280*/  IMAD.MOV R25, RZ, RZ, -R25 ;  /* 0x000000ffff197224 */ /* 0x000fe400078e0a19 */
[----:B------:R-:W-:Y:S02]  /*8290*/  IMAD.MOV R5, RZ, RZ, -R4 ;  /* 0x000000ffff057224 */ /* 0x000fe400078e0a04 */
[----:B------:R-:W-:Y:S01]  /*82a0*/  IMAD R6, R32, R4, R19 ;  /* 0x0000000420067224 */ /* 0x000fe200078e0213 */
[----:B------:R-:W-:Y:S01]  /*82b0*/  LOP3.LUT R19, R22, R21, RZ, 0xc0, !PT ;  /* 0x0000001516137212 */ /* 0x000fe200078ec0ff */
[----:B-1----:R-:W-:Y:S02]  /*82c0*/  @P2 IMAD R29, R27, R25, R30 ;  /* 0x000000191b1d2224 */ /* 0x002fe400078e021e */
[----:B---3--:R-:W-:-:S02]  /*82d0*/  IMAD R4, R5, R36, R26 ;  /* 0x0000002405047224 */ /* 0x008fc400078e021a */
[----:B------:R-:W-:Y:S02]  /*82e0*/  IMAD R6, R6, R37, R29 ;  /* 0x0000002506067224 */ /* 0x000fe400078e021d */
[----:B------:R-:W-:Y:S02]  /*82f0*/  IMAD R19, R4, R28, R19 ;  /* 0x0000001c04137224 */ /* 0x000fe400078e0213 */
[----:B------:R-:W-:Y:S02]  /*8300*/  IMAD.MOV.U32 R18, RZ, RZ, 0x1 ;  /* 0x00000001ff127424 */ /* 0x000fe400078e00ff */
[----:B------:R-:W-:Y:S01]  /*8310*/  IMAD.MOV.U32 R4, RZ, RZ, R24 ;  /* 0x000000ffff047224 */ /* 0x000fe200078e0018 */
[----:B------:R-:W-:Y:S02]  /*8320*/  SEL R5, R19, R6, !P2 ;  /* 0x0000000613057207 */ /* 0x000fe40005000000 */
[----:B------:R-:W-:-:S07]  /*8330*/  SEL R6, R6, R19, !P2 ;  /* 0x0000001306067207 */ /* 0x000fce0005000000 */
.L_x_171:
[----:B------:R-:W-:Y:S02]  /*8340*/  LOP3.LUT P0, RZ, R18, 0xff, RZ, 0xc0, !PT ;  /* 0x000000ff12ff7812 */ /* 0x000fe4000780c0ff */
[----:B------:R-:W-:-:S11]  /*8350*/  LOP3.LUT R150, R150, 0x1, RZ, 0x3c, !PT ;  /* 0x0000000196967812 */ /* 0x000fd600078e3cff */
[----:B------:R-:W-:Y:S05]  /*8360*/  @P0 BRA `(.L_x_174) ;  /* 0xffffff9000e00947 */ /* 0x000fea000383ffff */
[----:B------:R-:W-:Y:S05]  /*8370*/  EXIT ;  /* 0x000000000000794d */ /* 0x000fea0003800000 */
.L_x_18:
[----:B------:R-:W-:-:S08]  /*8380*/  ISETP.NE.AND P0, PT, R18, RZ, PT ;  /* 0x000000ff1200720c */ /* 0x000fd00003f05270 */
[----:B--23-5:R-:W0:-:S00]  /*8390*/  USETMAXREG.DEALLOC.CTAPOOL 0x28 ;  /* 0x00000028000079c8 */ /* 0x02ce0000080e0500 */
[----:B------:R-:W-:Y:S05]  /*83a0*/  @P0 EXIT ;  /* 0x000000000000094d */ /* 0x000fea0003800000 */
[----:B0-----:R-:W-:Y:S01]  /*83b0*/  LOP3.LUT P0, RZ, R20, 0xff, RZ, 0xc0, !PT ;  /* 0x000000ff14ff7812 */ /* 0x001fe2000780c0ff */
[----:B------:R-:W-:Y:S02]  /*83c0*/  IMAD.MOV.U32 R12, RZ, RZ, 0x1 ;  /* 0x00000001ff0c7424 */ /* 0x000fe400078e00ff */
[----:B------:R-:W-:-:S10]  /*83d0*/  IMAD.MOV.U32 R15, RZ, RZ, RZ ;  /* 0x000000ffff0f7224 */ /* 0x000fd400078e00ff */
[----:B------:R-:W-:Y:S05]  /*83e0*/  @!P0 BRA `(.L_x_175) ;  /* 0x0000000c00608947 */ /* 0x000fea0003800000 */
[----:B------:R-:W0:Y:S01]  /*83f0*/  S2UR UR9, SR_CgaCtaId ;  /* 0x00000000000979c3 */ /* 0x000e220000008800 */
[----:B------:R-:W-:Y:S01]  /*8400*/  ULDC UR5, c[0x0][0x658] ;  /* 0x0001960000057ab9 */ /* 0x000fe20000000800 */
[----:B------:R-:W-:Y:S01]  /*8410*/  UMOV UR10, 0xffffffff ;  /* 0xffffffff000a7882 */ /* 0x000fe20000000000 */
[----:B------:R-:W-:Y:S01]  /*8420*/  UMOV UR11, 0x1 ;  /* 0x00000001000b7882 */ /* 0x000fe20000000000 */
[----:B------:R-:W-:Y:S01]  /*8430*/  USHF.L.U32 UR10, UR10, UR5, URZ ;  /* 0x000000050a0a7299 */ /* 0x000fe2000800063f */
[----:B------:R-:W-:Y:S01]  /*8440*/  LOP3.LUT P0, RZ, R11, 0x1f, RZ, 0xc0, !PT ;  /* 0x0000001f0bff7812 */ /* 0x000fe2000780c0ff */
[----:B------:R-:W-:Y:S01]  /*8450*/  BSSY B0, `(.L_x_175) ;  /* 0x00000d1000007945 */ /* 0x000fe20003800000 */
[C---:B------:R-:W-:Y:S01]  /*8460*/  ISETP.NE.AND P3, PT, R10.reuse, RZ, PT ;  /* 0x000000ff0a00720c */ /* 0x040fe20003f65270 */
[----:B------:R-:W-:Y:S01]  /*8470*/  ULOP3.LUT UR14, URZ, UR10, URZ, 0x33, !UPT ;  /* 0x0000000a3f0e7292 */ /* 0x000fe2000f8e333f */
[----:B------:R-:W-:Y:S01]  /*8480*/  ISETP.NE.OR P0, PT, R10, RZ, !P0 ;  /* 0x000000ff0a00720c */ /* 0x000fe20004705670 */
[----:B------:R-:W-:Y:S01]  /*8490*/  IMAD.MOV.U32 R14, RZ, RZ, 0x1 ;  /* 0x00000001ff0e7424 */ /* 0x000fe200078e00ff */
[----:B------:R-:W-:Y:S01]  /*84a0*/  LOP3.LUT R13, R7, 0x2, RZ, 0xfc, !PT ;  /* 0x00000002070d7812 */ /* 0x000fe200078efcff */
[----:B------:R-:W-:Y:S01]  /*84b0*/  IMAD.MOV.U32 R12, RZ, RZ, 0x1 ;  /* 0x00000001ff0c7424 */ /* 0x000fe200078e00ff */
[----:B------:R-:W-:Y:S01]  /*84c0*/  ULDC UR4, c[0x0][0x600] ;  /* 0x0001800000047ab9 */ /* 0x000fe20000000800 */
[----:B------:R-:W-:Y:S01]  /*84d0*/  IMAD.MOV.U32 R15, RZ, RZ, RZ ;  /* 0x000000ffff0f7224 */ /* 0x000fe200078e00ff */
[----:B------:R-:W-:Y:S01]  /*84e0*/  UMOV UR15, 0x55 ;  /* 0x00000055000f7882 */ /* 0x000fe20000000000 */
[----:B------:R-:W-:-:S02]  /*84f0*/  UIADD3 UR25, UR13, 0x1, URZ ;  /* 0x000000010d197890 */ /* 0x000fc4000fffe03f */
[----:B------:R-:W-:Y:S02]  /*8500*/  UIADD3 UR4, UR4, -0x1, URZ ;  /* 0xffffffff04047890 */ /* 0x000fe4000fffe03f */
[----:B------:R-:W-:Y:S01]  /*8510*/  USHF.L.U32 UR5, UR11, UR5, URZ ;  /* 0x000000050b057299 */ /* 0x000fe2000800063f */
[----:B------:R-:W-:Y:S01]  /*8520*/  ULDC.64 UR26, c[0x0][0x198] ;  /* 0x00006600001a7ab9 */ /* 0x000fe20000000a00 */
[----:B0-----:R-:W-:Y:S02]  /*8530*/  ULOP3.LUT UR8, UR9, 0x1, URZ, 0xc0, !UPT ;  /* 0x0000000109087892 */ /* 0x001fe4000f8ec03f */
[----:B------:R-:W-:Y:S02]  /*8540*/  USHF.R.U32.HI UR28, URZ, 0x1, UR9 ;  /* 0x000000013f1c7899 */ /* 0x000fe40008011609 */
[----:B------:R-:W-:Y:S02]  /*8550*/  USHF.L.U32 UR6, UR9, 0x6, URZ ;  /* 0x0000000609067899 */ /* 0x000fe4000800063f */
[----:B------:R-:W-:-:S02]  /*8560*/  USHF.L.U32 UR7, UR9, 0xd, URZ ;  /* 0x0000000d09077899 */ /* 0x000fc4000800063f */
[----:B------:R-:W-:Y:S02]  /*8570*/  ULOP3.LUT UR9, UR9, 0xfffffffe, URZ, 0xc0, !UPT ;  /* 0xfffffffe09097892 */ /* 0x000fe4000f8ec03f */
[----:B------:R-:W-:Y:S02]  /*8580*/  UISETP.GT.U32.AND UP0, UPT, UR8, 0xffff, UPT ;  /* 0x0000ffff0800788c */ /* 0x000fe4000bf04070 */
[----:B------:R-:W-:Y:S02]  /*8590*/  USHF.L.U32 UR10, UR11, UR9, URZ ;  /* 0x000000090b0a7299 */ /* 0x000fe4000800063f */
[----:B------:R-:W-:Y:S02]  /*85a0*/  ULOP3.LUT UR9, UR9, 0x1, URZ, 0xfc, !UPT ;  /* 0x0000000109097892 */ /* 0x000fe4000f8efc3f */
[----:B------:R-:W-:Y:S02]  /*85b0*/  USEL UR8, UR8, 0xffff, !UP0 ;  /* 0x0000ffff08087887 */ /* 0x000fe4000c000000 */
[----:B------:R-:W-:-:S02]  /*85c0*/  USHF.L.U32 UR9, UR11, UR9, URZ ;  /* 0x000000090b097299 */ /* 0x000fc4000800063f */
[----:B------:R-:W-:Y:S02]  /*85d0*/  ULOP3.LUT UR8, UR8, 0xffff, URZ, 0xc0, !UPT ;  /* 0x0000ffff08087892 */ /* 0x000fe4000f8ec03f */
[----:B------:R-:W-:Y:S02]  /*85e0*/  ULOP3.LUT UR6, UR6, 0x40, URZ, 0xc0, !UPT ;  /* 0x0000004006067892 */ /* 0x000fe4000f8ec03f */
[----:B------:R-:W-:Y:S02]  /*85f0*/  ULOP3.LUT UR7, UR7, 0x2000, URZ, 0xc0, !UPT ;  /* 0x0000200007077892 */ /* 0x000fe4000f8ec03f */
[----:B------:R-:W-:Y:S02]  /*8600*/  ULOP3.LUT UR20, UR10, UR9, URZ, 0xfc, !UPT ;  /* 0x000000090a147292 */ /* 0x000fe4000f8efc3f */
[----:B------:R-:W-:-:S12]  /*8610*/  USHF.L.U32 UR15, UR15, UR8, URZ ;  /* 0x000000080f0f7299 */ /* 0x000fd8000800063f */
.L_x_187:
[----:B------:R-:W-:-:S03]  /*8620*/  UMOV UR8, 0xffffffff ;  /* 0xffffffff00087882 */ /* 0x000fc60000000000 */
[----:B------:R-:W-:Y:S05]  /*8630*/  BRA.DIV UR8, `(.L_x_176) ;  /* 0x0000001208a07947 */ /* 0x000fea000b800000 */
[----:B------:R-:W-:-:S13]  /*8640*/  ELECT P1, URZ, PT ;  /* 0x00000000003f782f */ /* 0x000fda0003820000 */
.L_x_205:
[----:B------:R-:W0:Y:S01]  /*8650*/  LDC R10, c[0x0][0x28c] ;  /* 0x0000a300ff0a7b82 */ /* 0x000e220000000800 */
[----:B------:R-:W-:Y:S01]  /*8660*/  BSSY B1, `(.L_x_177) ;  /* 0x000003c000017945 */ /* 0x000fe20003800000 */
[----:B0-----:R-:W-:-:S13]  /*8670*/  ISETP.LT.OR P1, PT, R10, 0x1, !P1 ;  /* 0x000000010a00780c */ /* 0x001fda0004f21670 */
[----:B------:R-:W-:Y:S05]  /*8680*/  @P1 BRA `(.L_x_178) ;  /* 0x0000000000e41947 */ /* 0x000fea0003800000 */
[----:B------:R-:W-:Y:S01]  /*8690*/  LEA R10, R6, UR28, 0x2 ;  /* 0x0000001c060a7c11 */ /* 0x000fe2000f8e10ff */
[----:B------:R-:W-:Y:S01]  /*86a0*/  IMAD.MOV.U32 R18, RZ, RZ, RZ ;  /* 0x000000ffff127224 */ /* 0x000fe200078e00ff */
[----:B------:R-:W-:Y:S01]  /*86b0*/  LEA R16, R5, UR6, 0x7 ;  /* 0x0000000605107c11 */ /* 0x000fe2000f8e38ff */
[----:B------:R-:W-:Y:S02]  /*86c0*/  IMAD.U32 R20, RZ, RZ, UR25 ;  /* 0x00000019ff147e24 */ /* 0x000fe4000f8e00ff */
[----:B------:R-:W-:Y:S02]  /*86d0*/  IMAD.MOV.U32 R5, RZ, RZ, R12 ;  /* 0x000000ffff057224 */ /* 0x000fe400078e000c */
[----:B------:R-:W-:Y:S02]  /*86e0*/  IMAD.MOV.U32 R6, RZ, RZ, R15 ;  /* 0x000000ffff067224 */ /* 0x000fe400078e000f */
[----:B------:R-:W-:-:S07]  /*86f0*/  IMAD.SHL.U32 R17, R10, 0x10, RZ ;  /* 0x000000100a117824 */ /* 0x000fce00078e00ff */
.L_x_182:
[----:B------:R-:W0:Y:S01]  /*8700*/  S2R R11, SR_CgaCtaId ;  /* 0x00000000000b7919 */ /* 0x000e220000008800 */
[----:B------:R-:W-:-:S04]  /*8710*/  MOV R10, 0x400 ;  /* 0x00000400000a7802 */ /* 0x000fc80000000f00 */
[----:B0-----:R-:W-:Y:S02]  /*8720*/  LEA R21, R11, R10, 0x18 ;  /* 0x0000000a0b157211 */ /* 0x001fe400078ec0ff */
[----:B------:R-:W-:Y:S01]  /*8730*/  SHF.L.U32 R10, R5, 0x1f, RZ ;  /* 0x0000001f050a7819 */ /* 0x000fe200000006ff */
[----:B------:R-:W0:Y:S02]  /*8740*/  @!P3 LDC R11, c[0x0][0x500] ;  /* 0x00014000ff0bbb82 */ /* 0x000e240000000800 */
[----:B------:R-:W-:-:S04]  /*8750*/  IMAD R19, R6, 0x8, R21 ;  /* 0x0000000806137824 */ /* 0x000fc800078e0215 */
[----:B------:R-:W1:Y:S02]  /*8760*/  SYNCS.PHASECHK.TRANS64.TRYWAIT P1, [R19+URZ+0x48], R10 ;  /* 0x0000480a130075a7 */ /* 0x000e64000802017f */
[----:B-1----:R-:W-:Y:S05]  /*8770*/  @!P1 BRA `(.L_x_179) ;  /* 0x0000001000709947 */ /* 0x002fea0003800000 */
.L_x_206:
[----:B-1----:R-:W-:Y:S01]  /*8780*/  PRMT R10, R13, 0x9910, RZ ;  /* 0x000099100d0a7816 */ /* 0x002fe200000000ff */
[----:B0-----:R0:W-:Y:S03]  /*8790*/  @!P3 SYNCS.ARRIVE.TRANS64 RZ, [R19+URZ], R11 ;  /* 0x0000000b13ffb9a7 */ /* 0x0011e6000800003f */
[----:B------:R-:W-:-:S13]  /*87a0*/  ISETP.NE.AND P1, PT, R10, 0x2, PT ;  /* 0x000000020a00780c */ /* 0x000fda0003f25270 */
[----:B0-----:R-:W-:Y:S05]  /*87b0*/  @P1 BRA `(.L_x_180) ;  /* 0x0000000000041947 */ /* 0x001fea0003800000 */
[----:B------:R-:W-:Y:S01]  /*87c0*/  BPT.TRAP 0x1 ;  /* 0x000000040000795c */ /* 0x000fe20000300000 */
.L_x_180:
[----:B------:R-:W-:Y:S05]  /*87d0*/  @P0 BRA `(.L_x_181) ;  /* 0x0000000000040947 */ /* 0x000fea0003800000 */
[----:B------:R-:W-:Y:S01]  /*87e0*/  BPT.TRAP 0x1 ;  /* 0x000000040000795c */ /* 0x000fe20000300000 */
.L_x_181:
[----:B------:R-:W-:Y:S01]  /*87f0*/  LEA R10, R6, UR28, 0x2 ;  /* 0x0000001c060a7c11 */ /* 0x000fe2000f8e10ff */
[----:B------:R-:W-:Y:S01]  /*8800*/  VIADD R20, R20, 0xffffffff ;  /* 0xffffffff14147836 */ /* 0x000fe20000000000 */
[----:B------:R-:W-:Y:S01]  /*8810*/  R2UR UR11, R6 ;  /* 0x00000000060b72ca */ /* 0x000fe200000e0000 */
[----:B------:R-:W-:Y:S01]  /*8820*/  UIADD3 UR16, UP0, UR26, 0xf0, URZ ;  /* 0x000000f01a107890 */ /* 0x000fe2000ff1e03f */
[----:B------:R-:W-:Y:S01]  /*8830*/  R2UR UR22, R21 ;  /* 0x00000000151672ca */ /* 0x000fe200000e0000 */
[----:B------:R-:W-:Y:S01]  /*8840*/  IMAD.U32 R10, R10, 0x800, R21 ;  /* 0x000008000a0a7824 */ /* 0x000fe200078e0015 */
[----:B------:R-:W-:Y:S01]  /*8850*/  R2UR UR23, R17 ;  /* 0x00000000111772ca */ /* 0x000fe200000e0000 */
[----:B------:R-:W-:Y:S01]  /*8860*/  UIADD3 UR30, UP1, UR26, 0x1f0, URZ ;  /* 0x000001f01a1e7890 */ /* 0x000fe2000ff3e03f */
[----:B------:R-:W-:Y:S01]  /*8870*/  R2UR UR9, R19 ;  /* 0x00000000130972ca */ /* 0x000fe200000e0000 */
[----:B------:R-:W-:Y:S01]  /*8880*/  UIADD3.X UR17, URZ, UR27, URZ, UP0, !UPT ;  /* 0x0000001b3f117290 */ /* 0x000fe200087fe43f */
[----:B------:R-:W-:Y:S01]  /*8890*/  R2UR UR8, R10 ;  /* 0x000000000a0872ca */ /* 0x000fe200000e0000 */
[----:B------:R-:W-:Y:S01]  /*88a0*/  UPRMT UR21, URZ, 0x5410, UR15 ;  /* 0x000054103f157896 */ /* 0x000fe2000800000f */
[----:B------:R-:W-:Y:S01]  /*88b0*/  R2UR UR10, R18 ;  /* 0x00000000120a72ca */ /* 0x000fe200000e0000 */
[----:B------:R-:W-:Y:S01]  /*88c0*/  VIADD R6, R6, 0x1 ;  /* 0x0000000106067836 */ /* 0x000fe20000000000 */
[----:B------:R-:W-:Y:S01]  /*88d0*/  R2UR UR12, R4 ;  /* 0x00000000040c72ca */ /* 0x000fe200000e0000 */
[----:B------:R-:W-:Y:S01]  /*88e0*/  ULEA UR11, UR11, UR7, 0xe ;  /* 0x000000070b0b7291 */ /* 0x000fe2000f8e703f */
[----:B------:R-:W-:Y:S01]  /*88f0*/  R2UR UR24, R16 ;  /* 0x00000000101872ca */ /* 0x000fe200000e0000 */
[----:B------:R-:W-:Y:S01]  /*8900*/  UPRMT UR29, URZ, 0x5410, UR20 ;  /* 0x000054103f1d7896 */ /* 0x000fe20008000014 */
[----:B------:R-:W-:Y:S01]  /*8910*/  ISETP.GT.AND P4, PT, R20, 0x1, PT ;  /* 0x000000011400780c */ /* 0x000fe20003f84270 */
[----:B------:R-:W-:Y:S01]  /*8920*/  UIADD3 UR22, UR22, 0x12180, UR11 ;  /* 0x0001218016167890 */ /* 0x000fe2000fffe00b */
[----:B------:R-:W-:Y:S01]  /*8930*/  ISETP.NE.AND P1, PT, R6, 0x9, PT ;  /* 0x000000090600780c */ /* 0x000fe20003f25270 */
[----:B------:R-:W-:Y:S01]  /*8940*/  UIADD3.X UR31, URZ, UR27, URZ, UP1, !UPT ;  /* 0x0000001b3f1f7290 */ /* 0x000fe20008ffe43f */
[----:B------:R-:W-:Y:S01]  /*8950*/  VIADD R18, R18, 0x80 ;  /* 0x0000008012127836 */ /* 0x000fe20000000000 */
[----:B------:R-:W-:Y:S01]  /*8960*/  UIADD3 UR8, UR8, 0x180, URZ ;  /* 0x0000018008087890 */ /* 0x000fe2000fffe03f */
[----:B------:R-:W-:Y:S01]  /*8970*/  SEL R10, RZ, 0x1, P1 ;  /* 0x00000001ff0a7807 */ /* 0x000fe20000800000 */
[----:B------:R-:W-:Y:S01]  /*8980*/  UMOV UR18, 0x0 ;  /* 0x0000000000127882 */ /* 0x000fe20000000000 */
[----:B------:R-:W-:Y:S01]  /*8990*/  UMOV UR19, 0x10000000 ;  /* 0x1000000000137882 */ /* 0x000fe20000000000 */
[----:B------:R-:W-:Y:S01]  /*89a0*/  UMOV UR11, UR23 ;  /* 0x00000017000b7c82 */ /* 0x000fe20008000000 */
[----:B------:R-:W-:-:S02]  /*89b0*/  LOP3.LUT R5, R5, R10, RZ, 0x3c, !PT ;  /* 0x0000000a05057212 */ /* 0x000fc400078e3cff */
[----:B------:R-:W-:Y:S02]  /*89c0*/  SEL R6, R6, RZ, P1 ;  /* 0x000000ff06067207 */ /* 0x000fe40000800000 */
[----:B------:R0:W-:Y:S02]  /*89d0*/  UTMALDG.3D.MULTICAST [UR8], [UR16], UR21, desc[UR18] ;  /* 0x00001208100073b4 */ /* 0x0001e40008011815 */
[----:B0-----:R-:W-:Y:S01]  /*89e0*/  UMOV UR8, UR22 ;  /* 0x0000001600087c82 */ /* 0x001fe20008000000 */
[----:B------:R-:W-:Y:S02]  /*89f0*/  UMOV UR11, UR24 ;  /* 0x00000018000b7c82 */ /* 0x000fe40008000000 */
[----:B------:R0:W-:Y:S02]  /*8a00*/  UTMALDG.3D.MULTICAST [UR8], [UR30], UR29, desc[UR18] ;  /* 0x000012081e0073b4 */ /* 0x0001e4000801181d */
[----:B0-----:R-:W-:Y:S05]  /*8a10*/  @P4 BRA `(.L_x_182) ;  /* 0xfffffffc00384947 */ /* 0x001fea000383ffff */
.L_x_178:
[----:B------:R-:W-:Y:S05]  /*8a20*/  BSYNC B1 ;  /* 0x0000000000017941 */ /* 0x000fea0003800000 */
.L_x_177:
[----:B------:R-:W-:Y:S01]  /*8a30*/  LOP3.LUT P5, RZ, R14, 0xff, RZ, 0xc0, !PT ;  /* 0x000000ff0eff7812 */ /* 0x000fe200078ac0ff */
[----:B------:R-:W-:Y:S01]  /*8a40*/  VIADD R6, R15, UR13 ;  /* 0x0000000d0f067c36 */ /* 0x000fe20008000000 */
[----:B------:R-:W-:Y:S01]  /*8a50*/  ULDC.64 UR8, c[0x0][0x650] ;  /* 0x0001940000087ab9 */ /* 0x000fe20000000a00 */
[----:B------:R-:W-:Y:S01]  /*8a60*/  IMAD.U32 R11, RZ, RZ, UR13 ;  /* 0x0000000dff0b7e24 */ /* 0x000fe2000f8e00ff */
[----:B------:R-:W-:Y:S01]  /*8a70*/  UISETP.GE.U32.AND UP0, UPT, UR13, 0x9, UPT ;  /* 0x000000090d00788c */ /* 0x000fe2000bf06070 */
[----:B------:R-:W-:Y:S01]  /*8a80*/  BSSY B1, `(.L_x_183) ;  /* 0x000006b000017945 */ /* 0x000fe20003800000 */
[----:B------:R-:W-:Y:S02]  /*8a90*/  ISETP.GT.U32.AND P1, PT, R6, 0x8, PT ;  /* 0x000000080600780c */ /* 0x000fe40003f24070 */
[----:B------:R-:W-:Y:S02]  /*8aa0*/  PRMT R14, RZ, 0x7610, R14 ;  /* 0x00007610ff0e7816 */ /* 0x000fe4000000000e */
[----:B------:R-:W-:-:S02]  /*8ab0*/  ISETP.LT.U32.AND P1, PT, R11, 0x9, P1 ;  /* 0x000000090b00780c */ /* 0x000fc40000f21070 */
[----:B------:R-:W-:Y:S01]  /*8ac0*/  PLOP3.LUT P4, PT, PT, PT, UP0, 0x80, 0x0 ;  /* 0x000000000000781c */ /* 0x000fe20003f8f008 */
[----:B------:R-:W0:Y:S01]  /*8ad0*/  @P5 S2R R5, SR_CgaCtaId ;  /* 0x0000000000055919 */ /* 0x000e220000008800 */
[----:B------:R-:W-:-:S04]  /*8ae0*/  @P5 MOV R4, 0x400 ;  /* 0x0000040000045802 */ /* 0x000fc80000000f00 */
[----:B0-----:R-:W-:Y:S01]  /*8af0*/  @P5 LEA R10, R5, R4, 0x18 ;  /* 0x00000004050a5211 */ /* 0x001fe200078ec0ff */
[----:B------:R-:W-:-:S03]  /*8b00*/  IMAD.WIDE.U32 R4, R6, 0x38e38e39, RZ ;  /* 0x38e38e3906047825 */ /* 0x000fc600078e00ff */
[----:B------:R0:W-:Y:S01]  /*8b10*/  @P5 SYNCS.ARRIVE.TRANS64.A1T0 RZ, [R10+URZ+0xc8], RZ ;  /* 0x0000c8ff0aff59a7 */ /* 0x0001e2000810003f */
[----:B------:R-:W-:Y:S01]  /*8b20*/  IADD3 R2, P5, R2, R8, RZ ;  /* 0x0000000802027210 */ /* 0x000fe20007fbe0ff */
[----:B------:R-:W-:Y:S01]  /*8b30*/  IMAD.MOV.U32 R4, RZ, RZ, -0x1 ;  /* 0xffffffffff047424 */ /* 0x000fe200078e00ff */
[----:B------:R-:W-:Y:S02]  /*8b40*/  SHF.R.U32.HI R11, RZ, 0x1, R5 ;  /* 0x00000001ff0b7819 */ /* 0x000fe40000011605 */
[----:B------:R-:W-:Y:S01]  /*8b50*/  SEL R5, RZ, 0x1, !P1 ;  /* 0x00000001ff057807 */ /* 0x000fe20004800000 */
[----:B------:R-:W-:Y:S01]  /*8b60*/  IMAD.X R3, R3, 0x1, R0, P5 ;  /* 0x0000000103037824 */ /* 0x000fe200028e0600 */
[----:B------:R-:W-:Y:S01]  /*8b70*/  ISETP.GE.U32.AND P1, PT, R2, UR8, PT ;  /* 0x0000000802007c0c */ /* 0x000fe2000bf26070 */
[----:B------:R-:W-:Y:S01]  /*8b80*/  IMAD R15, R11, -0x9, R6 ;  /* 0xfffffff70b0f7824 */ /* 0x000fe200078e0206 */
[----:B------:R-:W-:Y:S01]  /*8b90*/  LOP3.LUT R12, R12, R5, RZ, 0x3c, !PT ;  /* 0x000000050c0c7212 */ /* 0x000fe200078e3cff */
[----:B------:R-:W-:Y:S01]  /*8ba0*/  IMAD.MOV.U32 R6, RZ, RZ, -0x1 ;  /* 0xffffffffff067424 */ /* 0x000fe200078e00ff */
[----:B------:R-:W-:Y:S01]  /*8bb0*/  ISETP.GE.U32.AND.EX P1, PT, R3, UR9, PT, P1 ;  /* 0x0000000903007c0c */ /* 0x000fe2000bf26110 */
[----:B------:R-:W-:Y:S01]  /*8bc0*/  IMAD.MOV.U32 R5, RZ, RZ, -0x1 ;  /* 0xffffffffff057424 */ /* 0x000fe200078e00ff */
[----:B------:R-:W-:-:S02]  /*8bd0*/  @P4 LOP3.LUT R12, R12, 0x1, R11, 0x78, !PT ;  /* 0x000000010c0c4812 */ /* 0x000fc400078e780b */
[----:B0-----:R-:W-:-:S09]  /*8be0*/  PRMT R10, RZ, 0x7610, R10 ;  /* 0x00007610ff0a7816 */ /* 0x001fd2000000000a */
[----:B------:R-:W-:Y:S05]  /*8bf0*/  @P1 BRA `(.L_x_184) ;  /* 0x00000004004c1947 */ /* 0x000fea0003800000 */
[----:B------:R-:W0:Y:S01]  /*8c00*/  S2R R17, SR_CTAID.X ;  /* 0x0000000000117919 */ /* 0x000e220000002500 */
[----:B------:R-:W-:Y:S01]  /*8c10*/  ULDC.64 UR8, c[0x0][0x628] ;  /* 0x00018a0000087ab9 */ /* 0x000fe20000000a00 */
[----:B------:R-:W1:Y:S01]  /*8c20*/  LDC R18, c[0x0][0x144] ;  /* 0x00005100ff127b82 */ /* 0x000e620000000800 */
[----:B------:R-:W-:Y:S01]  /*8c30*/  ISETP.NE.U32.AND P1, PT, RZ, UR8, PT ;  /* 0x00000008ff007c0c */ /* 0x000fe2000bf25070 */
[----:B------:R-:W2:Y:S01]  /*8c40*/  S2R R6, SR_CTAID.Y ;  /* 0x0000000000067919 */ /* 0x000ea20000002600 */
[----:B------:R-:W-:Y:S01]  /*8c50*/  ULDC UR10, c[0x0][0x150] ;  /* 0x00005400000a7ab9 */ /* 0x000fe20000000800 */
[----:B------:R-:W-:Y:S01]  /*8c60*/  ULDC UR11, c[0x0][0x630] ;  /* 0x00018c00000b7ab9 */ /* 0x000fe20000000800 */
[----:B------:R-:W-:Y:S01]  /*8c70*/  ISETP.NE.AND.EX P1, PT, RZ, UR9, PT, P1 ;  /* 0x00000009ff007c0c */ /* 0x000fe2000bf25310 */
[----:B------:R-:W-:Y:S01]  /*8c80*/  IMAD.MOV.U32 R4, RZ, RZ, R2 ;  /* 0x000000ffff047224 */ /* 0x000fe200078e0002 */
[----:B0-----:R-:W-:-:S05]  /*8c90*/  I2FP.F32.U32 R5, R17 ;  /* 0x0000001100057245 */ /* 0x001fca0000201000 */
[----:B------:R-:W-:Y:S01]  /*8ca0*/  FMUL R20, R5, UR10 ;  /* 0x0000000a05147c20 */ /* 0x000fe20008400000 */
[----:B------:R-:W-:-:S05]  /*8cb0*/  IMAD.MOV.U32 R5, RZ, RZ, R3 ;  /* 0x000000ffff057224 */ /* 0x000fca00078e0003 */
[----:B--2---:R-:W-:Y:S05]  /*8cc0*/  @!P1 BRA `(.L_x_185) ;  /* 0x0000000000289947 */ /* 0x004fea0003800000 */
[----:B------:R-:W-:Y:S02]  /*8cd0*/  ULDC UR10, c[0x0][0x634] ;  /* 0x00018d00000a7ab9 */ /* 0x000fe40000000800 */
[----:B------:R-:W-:-:S05]  /*8ce0*/  IADD3 R5, P1, R2, UR10, RZ ;  /* 0x0000000a02057c10 */ /* 0x000fca000ff3e0ff */
[----:B------:R-:W-:-:S04]  /*8cf0*/  IMAD.X R19, RZ, RZ, R3, P1 ;  /* 0x000000ffff137224 */ /* 0x000fc800008e0603 */
[----:B------:R-:W-:-:S04]  /*8d00*/  IMAD.WIDE.U32 R10, R19, UR8, RZ ;  /* 0x00000008130a7c25 */ /* 0x000fc8000f8e00ff */
[----:B------:R-:W-:-:S04]  /*8d10*/  IMAD.WIDE.U32 R10, P1, R5, UR9, R10 ;  /* 0x00000009050a7c25 */ /* 0x000fc8000f82000a */
[----:B------:R-:W-:-:S04]  /*8d20*/  IMAD.WIDE.U32 R4, R5, UR8, RZ ;  /* 0x0000000805047c25 */ /* 0x000fc8000f8e00ff */
[----:B------:R-:W-:Y:S01]  /*8d30*/  IMAD.MOV.U32 R4, RZ, RZ, R11 ;  /* 0x000000ffff047224 */ /* 0x000fe200078e000b */
[----:B------:R-:W-:Y:S01]  /*8d40*/  IADD3 RZ, P4, R5, R10, RZ ;  /* 0x0000000a05ff7210 */ /* 0x000fe20007f9e0ff */
[----:B------:R-:W-:-:S04]  /*8d50*/  IMAD.X R5, RZ, RZ, RZ, P1 ;  /* 0x000000ffff057224 */ /* 0x000fc800008e06ff */
[----:B------:R-:W-:-:S08]  /*8d60*/  IMAD.WIDE.U32.X R4, R19, UR9, R4, P4 ;  /* 0x0000000913047c25 */ /* 0x000fd0000a0e0404 */
.L_x_185:
[--C-:B------:R-:W-:Y:S01]  /*8d70*/  SHF.R.U64 R16, R4, UR11, R5.reuse ;  /* 0x0000000b04107c19 */ /* 0x100fe20008001205 */
[----:B------:R-:W0:Y:S01]  /*8d80*/  F2I.U32.TRUNC.NTZ R20, R20 ;  /* 0x0000001400147305 */ /* 0x000e22000020f000 */
[----:B------:R-:W-:Y:S01]  /*8d90*/  SHF.R.U32.HI R4, RZ, UR11, R5 ;  /* 0x0000000bff047c19 */ /* 0x000fe20008011605 */
[----:B------:R-:W-:Y:S01]  /*8da0*/  ULDC.64 UR8, c[0x0][0x620] ;  /* 0x0001880000087ab9 */ /* 0x000fe20000000a00 */
[----:B------:R-:W-:Y:S01]  /*8db0*/  IADD3 R11, P1, RZ, -R16, RZ ;  /* 0x80000010ff0b7210 */ /* 0x000fe20007f3e0ff */
[----:B------:R-:W-:Y:S01]  /*8dc0*/  ULDC.64 UR10, c[0x0][0x640] ;  /* 0x00019000000a7ab9 */ /* 0x000fe20000000a00 */
[----:B------:R-:W2:Y:S03]  /*8dd0*/  LDC R21, c[0x0][0x148] ;  /* 0x00005200ff157b82 */ /* 0x000ea60000000800 */
[----:B------:R-:W-:Y:S01]  /*8de0*/  IMAD.X R4, RZ, RZ, ~R4, P1 ;  /* 0x000000ffff047224 */ /* 0x000fe200008e0e04 */
[----:B------:R-:W-:-:S03]  /*8df0*/  ISETP.NE.U32.AND P1, PT, RZ, UR10, PT ;  /* 0x0000000aff007c0c */ /* 0x000fc6000bf25070 */
[----:B------:R-:W-:Y:S01]  /*8e00*/  IMAD R10, R4, UR8, RZ ;  /* 0x00000008040a7c24 */ /* 0x000fe2000f8e02ff */
[----:B------:R-:W-:Y:S01]  /*8e10*/  ISETP.NE.AND.EX P1, PT, RZ, UR11, PT, P1 ;  /* 0x0000000bff007c0c */ /* 0x000fe2000bf25310 */
[----:B------:R-:W-:Y:S01]  /*8e20*/  IMAD.WIDE.U32 R4, R11, UR8, R2 ;  /* 0x000000080b047c25 */ /* 0x000fe2000f8e0002 */
[----:B------:R-:W-:-:S03]  /*8e30*/  ULDC UR8, c[0x0][0x618] ;  /* 0x0001860000087ab9 */ /* 0x000fc60000000800 */
[----:B------:R-:W-:Y:S01]  /*8e40*/  IMAD R11, R11, UR9, R10 ;  /* 0x000000090b0b7c24 */ /* 0x000fe2000f8e020a */
[----:B------:R-:W-:Y:S01]  /*8e50*/  ULDC UR9, c[0x0][0x154] ;  /* 0x0000550000097ab9 */ /* 0x000fe20000000800 */
[----:B0-----:R-:W-:Y:S02]  /*8e60*/  IMAD.MOV R10, RZ, RZ, -R20 ;  /* 0x000000ffff0a7224 */ /* 0x001fe400078e0a14 */
[----:B------:R-:W-:Y:S02]  /*8e70*/  IMAD.IADD R5, R5, 0x1, R11 ;  /* 0x0000000105057824 */ /* 0x000fe400078e020b */
[----:B-1----:R-:W-:Y:S01]  /*8e80*/  IMAD R17, R18, R10, R17 ;  /* 0x0000000a12117224 */ /* 0x002fe200078e0211 */
[----:B------:R-:W-:Y:S02]  /*8e90*/  I2FP.F32.U32 R10, R6 ;  /* 0x00000006000a7245 */ /* 0x000fe40000201000 */
[--C-:B------:R-:W-:Y:S02]  /*8ea0*/  SHF.R.U64 R18, R4, UR8, R5.reuse ;  /* 0x0000000804127c19 */ /* 0x100fe40008001205 */
[----:B------:R-:W-:Y:S01]  /*8eb0*/  SHF.R.U32.HI R5, RZ, UR8, R5 ;  /* 0x00000008ff057c19 */ /* 0x000fe20008011605 */
[----:B------:R-:W-:Y:S01]  /*8ec0*/  FMUL R10, R10, UR9 ;  /* 0x000000090a0a7c20 */ /* 0x000fe20008400000 */
[----:B------:R-:W-:-:S02]  /*8ed0*/  ULDC UR8, c[0x0][0x608] ;  /* 0x0001820000087ab9 */ /* 0x000fc40000000800 */
[--C-:B------:R-:W-:Y:S01]  /*8ee0*/  SHF.R.U64 R20, R18, UR8, R5.reuse ;  /* 0x0000000812147c19 */ /* 0x100fe20008001205 */
[----:B------:R0:W1:Y:S01]  /*8ef0*/  F2I.U32.TRUNC.NTZ R22, R10 ;  /* 0x0000000a00167305 */ /* 0x000062000020f000 */
[----:B------:R-:W-:Y:S01]  /*8f00*/  SHF.R.U32.HI R5, RZ, UR8, R5 ;  /* 0x00000008ff057c19 */ /* 0x000fe20008011605 */
[----:B------:R-:W-:-:S03]  /*8f10*/  ULDC UR8, c[0x0][0x658] ;  /* 0x0001960000087ab9 */ /* 0x000fc60000000800 */
[--C-:B------:R-:W-:Y:S02]  /*8f20*/  SHF.R.U64 R19, R20, UR8, R5.reuse ;  /* 0x0000000814137c19 */ /* 0x100fe40008001205 */
[----:B------:R-:W-:-:S03]  /*8f30*/  SHF.R.U32.HI R23, RZ, UR8, R5 ;  /* 0x00000008ff177c19 */ /* 0x000fc60008011605 */
[----:B------:R-:W-:Y:S02]  /*8f40*/  IMAD.MOV.U32 R4, RZ, RZ, R19 ;  /* 0x000000ffff047224 */ /* 0x000fe400078e0013 */
[----:B------:R-:W-:Y:S01]  /*8f50*/  IMAD.MOV.U32 R5, RZ, RZ, R23 ;  /* 0x000000ffff057224 */ /* 0x000fe200078e0017 */
[----:B0-----:R-:W-:Y:S06]  /*8f60*/  @!P1 BRA `(.L_x_186) ;  /* 0x0000000000289947 */ /* 0x001fec0003800000 */
        /* <DEDUP_REMOVED lines=10> */
.L_x_186:
[----:B------:R-:W-:Y:S01]  /*9010*/  ULDC UR8, c[0x0][0x648] ;  /* 0x0001920000087ab9 */ /* 0x000fe20000000800 */
[----:B-1----:R-:W-:Y:S01]  /*9020*/  IMAD.MOV R22, RZ, RZ, -R22 ;  /* 0x000000ffff167224 */ /* 0x002fe200078e0a16 */
[----:B------:R-:W-:Y:S01]  /*9030*/  SHF.R.U64 R5, R4, UR8, R5 ;  /* 0x0000000804057c19 */ /* 0x000fe20008001205 */
[----:B------:R-:W-:Y:S01]  /*9040*/  ULDC UR8, c[0x0][0x638] ;  /* 0x00018e0000087ab9 */ /* 0x000fe20000000800 */
[----:B------:R-:W-:Y:S01]  /*9050*/  LOP3.LUT R4, R20, UR14, RZ, 0xc0, !PT ;  /* 0x0000000e14047c12 */ /* 0x000fe2000f8ec0ff */
[----:B--2---:R-:W-:Y:S01]  /*9060*/  @P2 IMAD R17, R21, R22, R6 ;  /* 0x0000001615112224 */ /* 0x004fe200078e0206 */
[----:B------:R-:W-:Y:S01]  /*9070*/  LOP3.LUT R18, R18, UR4, RZ, 0xc0, !PT ;  /* 0x0000000412127c12 */ /* 0x000fe2000f8ec0ff */
[----:B------:R-:W-:Y:S01]  /*9080*/  IMAD.MOV R6, RZ, RZ, -R5 ;  /* 0x000000ffff067224 */ /* 0x000fe200078e0a05 */
[----:B------:R-:W-:Y:S01]  /*9090*/  ULDC UR9, c[0x0][0x610] ;  /* 0x0001840000097ab9 */ /* 0x000fe20000000800 */
[----:B------:R-:W-:Y:S02]  /*90a0*/  IMAD R4, R5, UR5, R4 ;  /* 0x0000000505047c24 */ /* 0x000fe4000f8e0204 */
[----:B------:R-:W-:Y:S01]  /*90b0*/  IMAD R19, R6, UR8, R19 ;  /* 0x0000000806137c24 */ /* 0x000fe2000f8e0213 */
[----:B------:R-:W-:Y:S01]  /*90c0*/  ULDC UR8, c[0x0][0x600] ;  /* 0x0001800000087ab9 */ /* 0x000fe20000000800 */
[----:B------:R-:W-:-:S02]  /*90d0*/  IMAD R17, R4, UR9, R17 ;  /* 0x0000000904117c24 */ /* 0x000fc4000f8e0211 */
[----:B------:R-:W-:Y:S02]  /*90e0*/  IMAD R6, R19, UR8, R18 ;  /* 0x0000000813067c24 */ /* 0x000fe4000f8e0212 */
[----:B------:R-:W-:Y:S02]  /*90f0*/  IMAD.MOV.U32 R10, RZ, RZ, 0x1 ;  /* 0x00000001ff0a7424 */ /* 0x000fe400078e00ff */
[----:B------:R-:W-:Y:S01]  /*9100*/  IMAD.MOV.U32 R4, RZ, RZ, R16 ;  /* 0x000000ffff047224 */ /* 0x000fe200078e0010 */
[----:B------:R-:W-:Y:S02]  /*9110*/  SEL R5, R6, R17, !P2 ;  /* 0x0000001106057207 */ /* 0x000fe40005000000 */
[----:B------:R-:W-:-:S07]  /*9120*/  SEL R6, R17, R6, !P2 ;  /* 0x0000000611067207 */ /* 0x000fce0005000000 */
.L_x_184:
[----:B------:R-:W-:Y:S05]  /*9130*/  BSYNC B1 ;  /* 0x0000000000017941 */ /* 0x000fea0003800000 */
.L_x_183:
[----:B------:R-:W-:-:S13]  /*9140*/  LOP3.LUT P1, RZ, R10, 0xff, RZ, 0xc0, !PT ;  /* 0x000000ff0aff7812 */ /* 0x000fda000782c0ff */
[----:B------:R-:W-:Y:S05]  /*9150*/  @P1 BRA `(.L_x_187) ;  /* 0xfffffff400301947 */ /* 0x000fea000383ffff */
[----:B------:R-:W-:Y:S05]  /*9160*/  BSYNC B0 ;  /* 0x0000000000007941 */ /* 0x000fea0003800000 */
.L_x_175:
[----:B------:R-:W-:-:S03]  /*9170*/  UMOV UR8, 0xffffffff ;  /* 0xffffffff00087882 */ /* 0x000fc60000000000 */
[----:B------:R-:W-:Y:S05]  /*9180*/  BRA.DIV UR8, `(.L_x_188) ;  /* 0x0000000a08007947 */ /* 0x000fea000b800000 */
[----:B------:R-:W-:-:S13]  /*9190*/  ELECT P0, URZ, PT ;  /* 0x00000000003f782f */ /* 0x000fda0003800000 */
.L_x_209:
[----:B------:R-:W-:Y:S04]  /*91a0*/  BSSY B0, `(.L_x_189) ;  /* 0x0000058000007945 */ /* 0x000fe80003800000 */
[----:B------:R-:W-:Y:S05]  /*91b0*/  @!P0 BRA `(.L_x_190) ;  /* 0x0000000400588947 */ /* 0x000fea0003800000 */
[----:B------:R-:W-:-:S04]  /*91c0*/  LOP3.LUT R7, R7, 0x2, RZ, 0xfc, !PT ;  /* 0x0000000207077812 */ /* 0x000fc800078efcff */
[----:B------:R-:W-:-:S13]  /*91d0*/  ISETP.NE.AND P0, PT, R7, 0x3, PT ;  /* 0x000000030700780c */ /* 0x000fda0003f05270 */
[----:B------:R-:W-:Y:S05]  /*91e0*/  @!P0 BRA `(.L_x_191) ;  /* 0x0000000000048947 */ /* 0x000fea0003800000 */
[----:B------:R-:W-:Y:S01]  /*91f0*/  BPT.TRAP 0x1 ;  /* 0x000000040000795c */ /* 0x000fe20000300000 */
.L_x_191:
[----:B------:R-:W0:Y:S01]  /*9200*/  S2R R3, SR_CgaCtaId ;  /* 0x0000000000037919 */ /* 0x000e220000008800 */
[----:B------:R-:W-:Y:S02]  /*9210*/  MOV R0, 0x400 ;  /* 0x0000040000007802 */ /* 0x000fe40000000f00 */
[----:B------:R-:W-:Y:S02]  /*9220*/  SHF.L.U32 R2, R12, 0x1f, RZ ;  /* 0x0000001f0c027819 */ /* 0x000fe400000006ff */
[----:B0-----:R-:W-:-:S05]  /*9230*/  LEA R0, R3, R0, 0x18 ;  /* 0x0000000003007211 */ /* 0x001fca00078ec0ff */
[----:B------:R-:W-:-:S04]  /*9240*/  VIADD R0, R0, 0x48 ;  /* 0x0000004800007836 */ /* 0x000fc80000000000 */
[C---:B------:R-:W-:Y:S02]  /*9250*/  IMAD R5, R15.reuse, 0x8, R0 ;  /* 0x000000080f057824 */ /* 0x040fe400078e0200 */
[----:B------:R-:W-:Y:S02]  /*9260*/  VIADD R15, R15, 0x1 ;  /* 0x000000010f0f7836 */ /* 0x000fe40000000000 */
[----:B------:R-:W0:Y:S03]  /*9270*/  SYNCS.PHASECHK.TRANS64.TRYWAIT P0, [R5+URZ], R2 ;  /* 0x00000002050075a7 */ /* 0x000e26000800017f */
[----:B------:R-:W-:-:S04]  /*9280*/  ISETP.NE.AND P1, PT, R15, 0x9, PT ;  /* 0x000000090f00780c */ /* 0x000fc80003f25270 */
[----:B------:R-:W-:Y:S02]  /*9290*/  SEL R3, RZ, 0x1, P1 ;  /* 0x00000001ff037807 */ /* 0x000fe40000800000 */
[----:B------:R-:W-:Y:S02]  /*92a0*/  SEL R15, R15, RZ, P1 ;  /* 0x000000ff0f0f7207 */ /* 0x000fe40000800000 */
[----:B------:R-:W-:-:S03]  /*92b0*/  LOP3.LUT R12, R12, R3, RZ, 0x3c, !PT ;  /* 0x000000030c0c7212 */ /* 0x000fc600078e3cff */
[----:B------:R-:W-:Y:S01]  /*92c0*/  IMAD R7, R15, 0x8, R0 ;  /* 0x000000080f077824 */ /* 0x000fe200078e0200 */
[----:B------:R-:W-:Y:S01]  /*92d0*/  SHF.L.U32 R4, R12, 0x1f, RZ ;  /* 0x0000001f0c047819 */ /* 0x000fe200000006ff */
[----:B0-----:R-:W-:Y:S06]  /*92e0*/  @!P0 BRA `(.L_x_192) ;  /* 0x0000000400cc8947 */ /* 0x001fec0003800000 */
.L_x_210:
[----:B------:R-:W1:Y:S01]  /*92f0*/  SYNCS.PHASECHK.TRANS64.TRYWAIT P0, [R7+URZ], R4 ;  /* 0x00000004070075a7 */ /* 0x000e62000800017f */
[----:B0-----:R-:W-:-:S05]  /*9300*/  VIADD R2, R15, 0x1 ;  /* 0x000000010f027836 */ /* 0x001fca0000000000 */
[----:B------:R-:W-:-:S04]  /*9310*/  ISETP.NE.AND P1, PT, R2, 0x9, PT ;  /* 0x000000090200780c */ /* 0x000fc80003f25270 */
[----:B------:R-:W-:Y:S02]  /*9320*/  SEL R3, RZ, 0x1, P1 ;  /* 0x00000001ff037807 */ /* 0x000fe40000800000 */
[----:B------:R-:W-:Y:S02]  /*9330*/  SEL R9, R2, RZ, P1 ;  /* 0x000000ff02097207 */ /* 0x000fe40000800000 */
[----:B------:R-:W-:-:S03]  /*9340*/  LOP3.LUT R12, R12, R3, RZ, 0x3c, !PT ;  /* 0x000000030c0c7212 */ /* 0x000fc600078e3cff */
[----:B------:R-:W-:Y:S01]  /*9350*/  IMAD R6, R9, 0x8, R0 ;  /* 0x0000000809067824 */ /* 0x000fe200078e0200 */
[----:B------:R-:W-:Y:S01]  /*9360*/  SHF.L.U32 R5, R12, 0x1f, RZ ;  /* 0x0000001f0c057819 */ /* 0x000fe200000006ff */
[----:B-1----:R-:W-:Y:S06]  /*9370*/  @!P0 BRA `(.L_x_193) ;  /* 0x0000000400bc8947 */ /* 0x002fec0003800000 */
.L_x_211:
[----:B------:R-:W1:Y:S01]  /*9380*/  SYNCS.PHASECHK.TRANS64.TRYWAIT P0, [R6+URZ], R5 ;  /* 0x00000005060075a7 */ /* 0x000e62000800017f */
[----:B------:R-:W-:-:S05]  /*9390*/  VIADD R2, R9, 0x1 ;  /* 0x0000000109027836 */ /* 0x000fca0000000000 */
[----:B------:R-:W-:-:S04]  /*93a0*/  ISETP.NE.AND P1, PT, R2, 0x9, PT ;  /* 0x000000090200780c */ /* 0x000fc80003f25270 */
[----:B------:R-:W-:Y:S02]  /*93b0*/  SEL R3, RZ, 0x1, P1 ;  /* 0x00000001ff037807 */ /* 0x000fe40000800000 */
[----:B0-----:R-:W-:Y:S02]  /*93c0*/  SEL R7, R2, RZ, P1 ;  /* 0x000000ff02077207 */ /* 0x001fe40000800000 */
[----:B------:R-:W-:-:S03]  /*93d0*/  LOP3.LUT R12, R12, R3, RZ, 0x3c, !PT ;  /* 0x000000030c0c7212 */ /* 0x000fc600078e3cff */
[----:B------:R-:W-:Y:S01]  /*93e0*/  IMAD R9, R7, 0x8, R0 ;  /* 0x0000000807097824 */ /* 0x000fe200078e0200 */
[----:B------:R-:W-:Y:S01]  /*93f0*/  SHF.L.U32 R4, R12, 0x1f, RZ ;  /* 0x0000001f0c047819 */ /* 0x000fe200000006ff */
[----:B-1----:R-:W-:Y:S06]  /*9400*/  @!P0 BRA `(.L_x_194) ;  /* 0x0000000400ac8947 */ /* 0x002fec0003800000 */
.L_x_212:
[----:B------:R-:W1:Y:S01]  /*9410*/  SYNCS.PHASECHK.TRANS64.TRYWAIT P0, [R9+URZ], R4 ;  /* 0x00000004090075a7 */ /* 0x000e62000800017f */
[----:B------:R-:W-:-:S05]  /*9420*/  VIADD R2, R7, 0x1 ;  /* 0x0000000107027836 */ /* 0x000fca0000000000 */
[----:B------:R-:W-:-:S04]  /*9430*/  ISETP.NE.AND P1, PT, R2, 0x9, PT ;  /* 0x000000090200780c */ /* 0x000fc80003f25270 */
[----:B------:R-:W-:Y:S02]  /*9440*/  SEL R3, RZ, 0x1, P1 ;  /* 0x00000001ff037807 */ /* 0x000fe40000800000 */
[----:B------:R-:W-:Y:S02]  /*9450*/  SEL R7, R2, RZ, P1 ;  /* 0x000000ff02077207 */ /* 0x000fe40000800000 */
[----:B------:R-:W-:-:S03]  /*9460*/  LOP3.LUT R12, R12, R3, RZ, 0x3c, !PT ;  /* 0x000000030c0c7212 */ /* 0x000fc600078e3cff */
[----:B0-----:R-:W-:Y:S01]  /*9470*/  IMAD R6, R7, 0x8, R0 ;  /* 0x0000000807067824 */ /* 0x001fe200078e0200 */
[----:B------:R-:W-:Y:S01]  /*9480*/  SHF.L.U32 R5, R12, 0x1f, RZ ;  /* 0x0000001f0c057819 */ /* 0x000fe200000006ff */
[----:B-1----:R-:W-:Y:S06]  /*9490*/  @!P0 BRA `(.L_x_195) ;  /* 0x00000004009c8947 */ /* 0x002fec0003800000 */
.L_x_213:
        /* <DEDUP_REMOVED lines=9> */
.L_x_214:
[----:B------:R-:W1:Y:S01]  /*9530*/  SYNCS.PHASECHK.TRANS64.TRYWAIT P0, [R9+URZ], R4 ;  /* 0x00000004090075a7 */ /* 0x000e62000800017f */
[----:B------:R-:W-:-:S05]  /*9540*/  VIADD R2, R7, 0x1 ;  /* 0x0000000107027836 */ /* 0x000fca0000000000 */
[----:B------:R-:W-:-:S04]  /*9550*/  ISETP.NE.AND P1, PT, R2, 0x9, PT ;  /* 0x000000090200780c */ /* 0x000fc80003f25270 */
[----:B------:R-:W-:Y:S02]  /*9560*/  SEL R3, RZ, 0x1, P1 ;  /* 0x00000001ff037807 */ /* 0x000fe40000800000 */
[----:B------:R-:W-:Y:S02]  /*9570*/  SEL R7, R2, RZ, P1 ;  /* 0x000000ff02077207 */ /* 0x000fe40000800000 */
[----:B------:R-:W-:-:S03]  /*9580*/  LOP3.LUT R12, R12, R3, RZ, 0x3c, !PT ;  /* 0x000000030c0c7212 */ /* 0x000fc600078e3cff */
[----:B------:R-:W-:Y:S01]  /*9590*/  IMAD R8, R7, 0x8, R0 ;  /* 0x0000000807087824 */ /* 0x000fe200078e0200 */
[----:B0-----:R-:W-:Y:S01]  /*95a0*/  SHF.L.U32 R5, R12, 0x1f, RZ ;  /* 0x0000001f0c057819 */ /* 0x001fe200000006ff */
[----:B-1----:R-:W-:Y:S06]  /*95b0*/  @!P0 BRA `(.L_x_197) ;  /* 0x00000004007c8947 */ /* 0x002fec0003800000 */
.L_x_215:
[----:B------:R-:W1:Y:S01]  /*95c0*/  SYNCS.PHASECHK.TRANS64.TRYWAIT P0, [R8+URZ], R5 ;  /* 0x00000005080075a7 */ /* 0x000e62000800017f */
[----:B------:R-:W-:-:S05]  /*95d0*/  VIADD R2, R7, 0x1 ;  /* 0x0000000107027836 */ /* 0x000fca0000000000 */
[----:B------:R-:W-:-:S04]  /*95e0*/  ISETP.NE.AND P1, PT, R2, 0x9, PT ;  /* 0x000000090200780c */ /* 0x000fc80003f25270 */
[----:B------:R-:W-:Y:S02]  /*95f0*/  SEL R3, RZ, 0x1, P1 ;  /* 0x00000001ff037807 */ /* 0x000fe40000800000 */
[----:B------:R-:W-:Y:S02]  /*9600*/  SEL R7, R2, RZ, P1 ;  /* 0x000000ff02077207 */ /* 0x000fe40000800000 */
[----:B0-----:R-:W-:-:S03]  /*9610*/  LOP3.LUT R9, R12, R3, RZ, 0x3c, !PT ;  /* 0x000000030c097212 */ /* 0x001fc600078e3cff */
[----:B------:R-:W-:Y:S01]  /*9620*/  IMAD R11, R7, 0x8, R0 ;  /* 0x00000008070b7824 */ /* 0x000fe200078e0200 */
[----:B------:R-:W-:Y:S01]  /*9630*/  SHF.L.U32 R6, R9, 0x1f, RZ ;  /* 0x0000001f09067819 */ /* 0x000fe200000006ff */
[----:B-1----:R-:W-:Y:S06]  /*9640*/  @!P0 BRA `(.L_x_198) ;  /* 0x00000004006c8947 */ /* 0x002fec0003800000 */
.L_x_216:
[----:B------:R-:W1:Y:S01]  /*9650*/  SYNCS.PHASECHK.TRANS64.TRYWAIT P0, [R11+URZ], R6 ;  /* 0x000000060b0075a7 */ /* 0x000e62000800017f */
[----:B------:R-:W-:-:S05]  /*9660*/  VIADD R2, R7, 0x1 ;  /* 0x0000000107027836 */ /* 0x000fca0000000000 */
[----:B------:R-:W-:-:S04]  /*9670*/  ISETP.NE.AND P1, PT, R2, 0x9, PT ;  /* 0x000000090200780c */ /* 0x000fc80003f25270 */
[----:B------:R-:W-:Y:S02]  /*9680*/  SEL R4, RZ, 0x1, P1 ;  /* 0x00000001ff047807 */ /* 0x000fe40000800000 */
[----:B------:R-:W-:Y:S02]  /*9690*/  SEL R3, R2, RZ, P1 ;  /* 0x000000ff02037207 */ /* 0x000fe40000800000 */
[----:B------:R-:W-:Y:S01]  /*96a0*/  LOP3.LUT R4, R9, R4, RZ, 0x3c, !PT ;  /* 0x0000000409047212 */ /* 0x000fe200078e3cff */
[----:B-1----:R-:W-:Y:S06]  /*96b0*/  @!P0 BRA `(.L_x_199) ;  /* 0x0000000400648947 */ /* 0x002fec0003800000 */
.L_x_217:
[----:B------:R-:W-:Y:S01]  /*96c0*/  IMAD R3, R3, 0x8, R0 ;  /* 0x0000000803037824 */ /* 0x000fe200078e0200 */
[----:B------:R-:W-:-:S07]  /*96d0*/  SHF.L.U32 R0, R4, 0x1f, RZ ;  /* 0x0000001f04007819 */ /* 0x000fce00000006ff */
.L_x_200:
[----:B--2---:R2:W3:Y:S02]  /*96e0*/  SYNCS.PHASECHK.TRANS64.TRYWAIT P0, [R3+URZ], R0 ;  /* 0x00000000030075a7 */ /* 0x0044e4000800017f */
[----:B---3--:R-:W-:Y:S05]  /*96f0*/  @!P0 NANOSLEEP.SYNCS 0x989680 ;  /* 0x009896800000895d */ /* 0x008fea0003900000 */
[----:B------:R-:W3:Y:S02]  /*9700*/  @!P0 SYNCS.PHASECHK.TRANS64 P0, [R3+URZ], R0 ;  /* 0x00000000030085a7 */ /* 0x000ee4000800007f */
[----:B---3--:R-:W-:Y:S05]  /*9710*/  @!P0 BRA `(.L_x_200) ;  /* 0xfffffffc00f08947 */ /* 0x008fea000383ffff */
.L_x_190:
[----:B------:R-:W-:Y:S05]  /*9720*/  BSYNC B0 ;  /* 0x0000000000007941 */ /* 0x000fea0003800000 */
.L_x_189:
[----:B------:R-:W-:Y:S05]  /*9730*/  EXIT ;  /* 0x000000000000794d */ /* 0x000fea0003800000 */
.L_x_20:
[----:B0-----:R-:W-:-:S04]  /*9740*/  IMAD.U32 R19, RZ, RZ, UR11 ;  /* 0x0000000bff137e24 */ /* 0x001fc8000f8e00ff */
[----:B------:R0:W1:Y:S03]  /*9750*/  SYNCS.PHASECHK.TRANS64.TRYWAIT P0, [R19+URZ+-0x8], R18 ;  /* 0xfffff812130075a7 */ /* 0x000066000800017f */
[----:B-1----:R-:W-:Y:S05]  /*9760*/  @!P0 NANOSLEEP.SYNCS 0x989680 ;  /* 0x009896800000895d */ /* 0x002fea0003900000 */
[----:B------:R-:W1:Y:S02]  /*9770*/  @!P0 SYNCS.PHASECHK.TRANS64 P0, [R19+URZ+-0x8], R18 ;  /* 0xfffff812130085a7 */ /* 0x000e64000800007f */
[----:B-1----:R-:W-:Y:S05]  /*9780*/  @!P0 BRA `(.L_x_20) ;  /* 0xfffffffc00ec8947 */ /* 0x002fea000383ffff */
[----:B------:R-:W-:Y:S05]  /*9790*/  BRA `(.L_x_201) ;  /* 0xffffff7c00f07947 */ /* 0x000fea000383ffff */
.L_x_25:
[----:B-1----:R-:W-:-:S04]  /*97a0*/  IMAD.U32 R19, RZ, RZ, UR6 ;  /* 0x00000006ff137e24 */ /* 0x002fc8000f8e00ff */
[----:B------:R1:W4:Y:S03]  /*97b0*/  SYNCS.PHASECHK.TRANS64.TRYWAIT P0, [R19+URZ], R18 ;  /* 0x00000012130075a7 */ /* 0x000326000800017f */
[----:B----4-:R-:W-:Y:S05]  /*97c0*/  @!P0 NANOSLEEP.SYNCS 0x989680 ;  /* 0x009896800000895d */ /* 0x010fea0003900000 */
[----:B------:R-:W4:Y:S02]  /*97d0*/  @!P0 SYNCS.PHASECHK.TRANS64 P0, [R19+URZ], R18 ;  /* 0x00000012130085a7 */ /* 0x000f24000800007f */
[----:B----4-:R-:W-:Y:S05]  /*97e0*/  @!P0 BRA `(.L_x_25) ;  /* 0xfffffffc00ec8947 */ /* 0x010fea000383ffff */
[----:B------:R-:W-:Y:S05]  /*97f0*/  BRA `(.L_x_24) ;  /* 0xffffff84001c7947 */ /* 0x000fea000383ffff */
.L_x_31:
[----:B-1----:R-:W-:-:S04]  /*9800*/  IMAD.U32 R21, RZ, RZ, UR16 ;  /* 0x00000010ff157e24 */ /* 0x002fc8000f8e00ff */
[----:B------:R1:W4:Y:S03]  /*9810*/  SYNCS.PHASECHK.TRANS64.TRYWAIT P0, [R21+URZ], R20 ;  /* 0x00000014150075a7 */ /* 0x000326000800017f */
[----:B----4-:R-:W-:Y:S05]  /*9820*/  @!P0 NANOSLEEP.SYNCS 0x989680 ;  /* 0x009896800000895d */ /* 0x010fea0003900000 */
[----:B------:R-:W4:Y:S02]  /*9830*/  @!P0 SYNCS.PHASECHK.TRANS64 P0, [R21+URZ], R20 ;  /* 0x00000014150085a7 */ /* 0x000f24000800007f */
[----:B----4-:R-:W-:Y:S05]  /*9840*/  @!P0 BRA `(.L_x_31) ;  /* 0xfffffffc00ec8947 */ /* 0x010fea000383ffff */
[----:B------:R-:W-:Y:S05]  /*9850*/  BRA `(.L_x_30) ;  /* 0xffffff8c00847947 */ /* 0x000fea000383ffff */
.L_x_39:
[----:B0-----:R-:W-:-:S04]  /*9860*/  IMAD.U32 R19, RZ, RZ, UR11 ;  /* 0x0000000bff137e24 */ /* 0x001fc8000f8e00ff */
[----:B------:R0:W1:Y:S03]  /*9870*/  SYNCS.PHASECHK.TRANS64.TRYWAIT P0, [R19+URZ+0x8], R18 ;  /* 0x00000812130075a7 */ /* 0x000066000800017f */
[----:B-1----:R-:W-:Y:S05]  /*9880*/  @!P0 NANOSLEEP.SYNCS 0x989680 ;  /* 0x009896800000895d */ /* 0x002fea0003900000 */
[----:B------:R-:W1:Y:S02]  /*9890*/  @!P0 SYNCS.PHASECHK.TRANS64 P0, [R19+URZ+0x8], R18 ;  /* 0x00000812130085a7 */ /* 0x000e64000800007f */
[----:B-1----:R-:W-:Y:S05]  /*98a0*/  @!P0 BRA `(.L_x_39) ;  /* 0xfffffffc00ec8947 */ /* 0x002fea000383ffff */
[----:B------:R-:W-:Y:S05]  /*98b0*/  BRA `(.L_x_202) ;  /* 0xffffff9c00207947 */ /* 0x000fea000383ffff */
.L_x_176:
[----:B------:R-:W-:Y:S01]  /*98c0*/  BSSY B1, `(.L_x_203) ;  /* 0x0000006000017945 */ /* 0x000fe20003800000 */
[----:B------:R-:W-:-:S07]  /*98d0*/  IMAD.MOV.U32 R10, RZ, RZ, -0x1 ;  /* 0xffffffffff0a7424 */ /* 0x000fce00078e00ff */
[----:B------:R-:W-:Y:S05]  /*98e0*/  WARPSYNC.COLLECTIVE R10, `(.L_x_204) ;  /* 0x000000000a0c7348 */ /* 0x000fea0003c00000 */
[----:B------:R-:W-:Y:S02]  /*98f0*/  ELECT P1, UR62, PT ;  /* 0x00000000003e782f */ /* 0x000fe40003820000 */
[----:B------:R-:W-:Y:S01]  /*9900*/  MOV R10, UR62 ;  /* 0x0000003e000a7c02 */ /* 0x000fe20008000f00 */
[----:B------:R-:W-:Y:S10]  /*9910*/  ENDCOLLECTIVE ;  /* 0x000000000000791b */ /* 0x000ff40003800000 */
.L_x_204:
[----:B------:R-:W-:Y:S05]  /*9920*/  BSYNC B1 ;  /* 0x0000000000017941 */ /* 0x000fea0003800000 */
.L_x_203:
[----:B------:R-:W-:Y:S05]  /*9930*/  BRA `(.L_x_205) ;  /* 0xffffffec00447947 */ /* 0x000fea000383ffff */
.L_x_179:
[----:B-1----:R1:W2:Y:S02]  /*9940*/  SYNCS.PHASECHK.TRANS64.TRYWAIT P1, [R19+URZ+0x48], R10 ;  /* 0x0000480a130075a7 */ /* 0x0022a4000802017f */
[----:B--2---:R-:W-:Y:S05]  /*9950*/  @!P1 NANOSLEEP.SYNCS 0x989680 ;  /* 0x009896800000995d */ /* 0x004fea0003900000 */
[----:B------:R-:W2:Y:S02]  /*9960*/  @!P1 SYNCS.PHASECHK.TRANS64 P1, [R19+URZ+0x48], R10 ;  /* 0x0000480a130095a7 */ /* 0x000ea4000802007f */
[----:B--2---:R-:W-:Y:S05]  /*9970*/  @!P1 BRA `(.L_x_179) ;  /* 0xfffffffc00f09947 */ /* 0x004fea000383ffff */
[----:B------:R-:W-:Y:S05]  /*9980*/  BRA `(.L_x_206) ;  /* 0xffffffec007c7947 */ /* 0x000fea000383ffff */
.L_x_188:
[----:B------:R-:W-:Y:S01]  /*9990*/  BSSY B0, `(.L_x_207) ;  /* 0x0000006000007945 */ /* 0x000fe20003800000 */
[----:B------:R-:W-:-:S07]  /*99a0*/  IMAD.MOV.U32 R10, RZ, RZ, -0x1 ;  /* 0xffffffffff0a7424 */ /* 0x000fce00078e00ff */
[----:B------:R-:W-:Y:S05]  /*99b0*/  WARPSYNC.COLLECTIVE R10, `(.L_x_208) ;  /* 0x000000000a0c7348 */ /* 0x000fea0003c00000 */
[----:B------:R-:W-:Y:S02]  /*99c0*/  ELECT P1, UR62, PT ;  /* 0x00000000003e782f */ /* 0x000fe40003820000 */
[----:B------:R-:W-:Y:S01]  /*99d0*/  MOV R10, UR62 ;  /* 0x0000003e000a7c02 */ /* 0x000fe20008000f00 */
[----:B------:R-:W-:Y:S10]  /*99e0*/  ENDCOLLECTIVE ;  /* 0x000000000000791b */ /* 0x000ff40003800000 */
.L_x_208:
[----:B------:R-:W-:Y:S05]  /*99f0*/  BSYNC B0 ;  /* 0x0000000000007941 */ /* 0x000fea0003800000 */
.L_x_207:
[----:B------:R-:W-:Y:S01]  /*9a00*/  PLOP3.LUT P0, PT, P1, PT, PT, 0x80, 0x0 ;  /* 0x000000000000781c */ /* 0x000fe20000f0f070 */
[----:B------:R-:W-:-:S12]  /*9a10*/  BRA `(.L_x_209) ;  /* 0xfffffff400e07947 */ /* 0x000fd8000383ffff */
.L_x_192:
[----:B0-----:R0:W1:Y:S02]  /*9a20*/  SYNCS.PHASECHK.TRANS64.TRYWAIT P0, [R5+URZ], R2 ;  /* 0x00000002050075a7 */ /* 0x001064000800017f */
[----:B-1----:R-:W-:Y:S05]  /*9a30*/  @!P0 NANOSLEEP.SYNCS 0x989680 ;  /* 0x009896800000895d */ /* 0x002fea0003900000 */
[----:B------:R-:W1:Y:S02]  /*9a40*/  @!P0 SYNCS.PHASECHK.TRANS64 P0, [R5+URZ], R2 ;  /* 0x00000002050085a7 */ /* 0x000e64000800007f */
[----:B-1----:R-:W-:Y:S05]  /*9a50*/  @!P0 BRA `(.L_x_192) ;  /* 0xfffffffc00f08947 */ /* 0x002fea000383ffff */
[----:B------:R-:W-:Y:S05]  /*9a60*/  BRA `(.L_x_210) ;  /* 0xfffffff800207947 */ /* 0x000fea000383ffff */
.L_x_193:
[----:B0-----:R0:W1:Y:S02]  /*9a70*/  SYNCS.PHASECHK.TRANS64.TRYWAIT P0, [R7+URZ], R4 ;  /* 0x00000004070075a7 */ /* 0x001064000800017f */
[----:B-1----:R-:W-:Y:S05]  /*9a80*/  @!P0 NANOSLEEP.SYNCS 0x989680 ;  /* 0x009896800000895d */ /* 0x002fea0003900000 */
[----:B------:R-:W1:Y:S02]  /*9a90*/  @!P0 SYNCS.PHASECHK.TRANS64 P0, [R7+URZ], R4 ;  /* 0x00000004070085a7 */ /* 0x000e64000800007f */
[----:B-1----:R-:W-:Y:S05]  /*9aa0*/  @!P0 BRA `(.L_x_193) ;  /* 0xfffffffc00f08947 */ /* 0x002fea000383ffff */
[----:B------:R-:W-:Y:S05]  /*9ab0*/  BRA `(.L_x_211) ;  /* 0xfffffff800307947 */ /* 0x000fea000383ffff */
.L_x_194:
[----:B0-----:R0:W1:Y:S02]  /*9ac0*/  SYNCS.PHASECHK.TRANS64.TRYWAIT P0, [R6+URZ], R5 ;  /* 0x00000005060075a7 */ /* 0x001064000800017f */
[----:B-1----:R-:W-:Y:S05]  /*9ad0*/  @!P0 NANOSLEEP.SYNCS 0x989680 ;  /* 0x009896800000895d */ /* 0x002fea0003900000 */
[----:B------:R-:W1:Y:S02]  /*9ae0*/  @!P0 SYNCS.PHASECHK.TRANS64 P0, [R6+URZ], R5 ;  /* 0x00000005060085a7 */ /* 0x000e64000800007f */
[----:B-1----:R-:W-:Y:S05]  /*9af0*/  @!P0 BRA `(.L_x_194) ;  /* 0xfffffffc00f08947 */ /* 0x002fea000383ffff */
[----:B------:R-:W-:Y:S05]  /*9b00*/  BRA `(.L_x_212) ;  /* 0xfffffff800407947 */ /* 0x000fea000383ffff */
.L_x_195:
[----:B0-----:R0:W1:Y:S02]  /*9b10*/  SYNCS.PHASECHK.TRANS64.TRYWAIT P0, [R9+URZ], R4 ;  /* 0x00000004090075a7 */ /* 0x001064000800017f */
[----:B-1----:R-:W-:Y:S05]  /*9b20*/  @!P0 NANOSLEEP.SYNCS 0x989680 ;  /* 0x009896800000895d */ /* 0x002fea0003900000 */
[----:B------:R-:W1:Y:S02]  /*9b30*/  @!P0 SYNCS.PHASECHK.TRANS64 P0, [R9+URZ], R4 ;  /* 0x00000004090085a7 */ /* 0x000e64000800007f */
[----:B-1----:R-:W-:Y:S05]  /*9b40*/  @!P0 BRA `(.L_x_195) ;  /* 0xfffffffc00f08947 */ /* 0x002fea000383ffff */
[----:B------:R-:W-:Y:S05]  /*9b50*/  BRA `(.L_x_213) ;  /* 0xfffffff800507947 */ /* 0x000fea000383ffff */
.L_x_196:
[----:B0-----:R0:W1:Y:S02]  /*9b60*/  SYNCS.PHASECHK.TRANS64.TRYWAIT P0, [R6+URZ], R5 ;  /* 0x00000005060075a7 */ /* 0x001064000800017f */
[----:B-1----:R-:W-:Y:S05]  /*9b70*/  @!P0 NANOSLEEP.SYNCS 0x989680 ;  /* 0x009896800000895d */ /* 0x002fea0003900000 */
[----:B------:R-:W1:Y:S02]  /*9b80*/  @!P0 SYNCS.PHASECHK.TRANS64 P0, [R6+URZ], R5 ;  /* 0x00000005060085a7 */ /* 0x000e64000800007f */
[----:B-1----:R-:W-:Y:S05]  /*9b90*/  @!P0 BRA `(.L_x_196) ;  /* 0xfffffffc00f08947 */ /* 0x002fea000383ffff */
[----:B------:R-:W-:Y:S05]  /*9ba0*/  BRA `(.L_x_214) ;  /* 0xfffffff800607947 */ /* 0x000fea000383ffff */
.L_x_197:
[----:B0-----:R0:W1:Y:S02]  /*9bb0*/  SYNCS.PHASECHK.TRANS64.TRYWAIT P0, [R9+URZ], R4 ;  /* 0x00000004090075a7 */ /* 0x001064000800017f */
[----:B-1----:R-:W-:Y:S05]  /*9bc0*/  @!P0 NANOSLEEP.SYNCS 0x989680 ;  /* 0x009896800000895d */ /* 0x002fea0003900000 */
[----:B------:R-:W1:Y:S02]  /*9bd0*/  @!P0 SYNCS.PHASECHK.TRANS64 P0, [R9+URZ], R4 ;  /* 0x00000004090085a7 */ /* 0x000e64000800007f */
[----:B-1----:R-:W-:Y:S05]  /*9be0*/  @!P0 BRA `(.L_x_197) ;  /* 0xfffffffc00f08947 */ /* 0x002fea000383ffff */
[----:B------:R-:W-:Y:S05]  /*9bf0*/  BRA `(.L_x_215) ;  /* 0xfffffff800707947 */ /* 0x000fea000383ffff */
.L_x_198:
[----:B0-----:R0:W1:Y:S02]  /*9c00*/  SYNCS.PHASECHK.TRANS64.TRYWAIT P0, [R8+URZ], R5 ;  /* 0x00000005080075a7 */ /* 0x001064000800017f */
[----:B-1----:R-:W-:Y:S05]  /*9c10*/  @!P0 NANOSLEEP.SYNCS 0x989680 ;  /* 0x009896800000895d */ /* 0x002fea0003900000 */
[----:B------:R-:W1:Y:S02]  /*9c20*/  @!P0 SYNCS.PHASECHK.TRANS64 P0, [R8+URZ], R5 ;  /* 0x00000005080085a7 */ /* 0x000e64000800007f */
[----:B-1----:R-:W-:Y:S05]  /*9c30*/  @!P0 BRA `(.L_x_198) ;  /* 0xfffffffc00f08947 */ /* 0x002fea000383ffff */
[----:B------:R-:W-:Y:S05]  /*9c40*/  BRA `(.L_x_216) ;  /* 0xfffffff800807947 */ /* 0x000fea000383ffff */
.L_x_199:
[----:B-1----:R1:W2:Y:S02]  /*9c50*/  SYNCS.PHASECHK.TRANS64.TRYWAIT P0, [R11+URZ], R6 ;  /* 0x000000060b0075a7 */ /* 0x0022a4000800017f */
[----:B--2---:R-:W-:Y:S05]  /*9c60*/  @!P0 NANOSLEEP.SYNCS 0x989680 ;  /* 0x009896800000895d */ /* 0x004fea0003900000 */
[----:B------:R-:W2:Y:S02]  /*9c70*/  @!P0 SYNCS.PHASECHK.TRANS64 P0, [R11+URZ], R6 ;  /* 0x000000060b0085a7 */ /* 0x000ea4000800007f */
[----:B--2---:R-:W-:Y:S05]  /*9c80*/  @!P0 BRA `(.L_x_199) ;  /* 0xfffffffc00f08947 */ /* 0x004fea000383ffff */
[----:B------:R-:W-:Y:S05]  /*9c90*/  BRA `(.L_x_217) ;  /* 0xfffffff800887947 */ /* 0x000fea000383ffff */
.L_x_218:
[----:B------:R-:W-:-:S00]  /*9ca0*/  BRA `(.L_x_218) ;  /* 0xfffffffc00fc7947 */ /* 0x000fc0000383ffff */
[----:B------:R-:W-:-:S00]  /*9cb0*/  NOP ;  /* 0x0000000000007918 */ /* 0x000fc00000000000 */
        /* <DEDUP_REMOVED lines=12> */
.L_x_219:


//--------------------- .nv.shared._ZN7cutlass13device_kernelINS_4gemm6kernel13GemmUniversalIN4cute5tupleIJiiiiEEENS1_10collective13CollectiveMmaINS1_37MainloopSm90TmaGmmaWarpSpecializedFP8ILi9ENS5_IJNS4_1CILi2EEENSA_ILi4EEENSA_ILi1EEEEEENS1_32KernelTmaWarpSpecializedPingpongEEENS5_IJNSA_ILi64EEENSA_ILi128EEESI_EEENS_12float_e4m3_tENS5_IJlSD_lEEESK_SL_NS4_8TiledMMAINS4_8MMA_AtomIJNS4_4SM904GMMA31MMA_64x128x32_F32E4M3E4M3_SS_TNILNSP_7ScaleInE1ELSR_1EEEEEENS4_6LayoutINS5_IJSD_SD_SD_EEENS5_IJNSA_ILi0EEESW_SW_EEEEENS5_IJNS4_10UnderscoreESZ_SZ_EEEEENS4_23SM90_TMA_LOAD_MULTICASTENS4_14ComposedLayoutINS4_7SwizzleILi3ELi4ELi3EEENS4_18smem_ptr_flag_bitsILi8EEENSU_INS5_IJNSA_ILi8EEESI_EEENS5_IJSI_SD_EEEEEEEvNS4_8identityES12_S1C_vS1D_EENS_8epilogue10collective6detail29Sm90TmaWarpSpecializedAdapterINS1G_15DefaultEpilogueISK_SL_SL_NS1F_6thread17LinearCombinationISK_Li1EffLNS1K_9ScaleType4KindE0ELNS_15FloatRoundStyleE2ESK_EENS1_15EpilogueDefaultEEEEEvvEEEEvNT_6ParamsE --------------------------
	.section	.nv.shared._ZN7cutlass13device_kernelINS_4gemm6kernel13GemmUniversalIN4cute5tupleIJiiiiEEENS1_10collective13CollectiveMmaINS1_37MainloopSm90TmaGmmaWarpSpecializedFP8ILi9ENS5_IJNS4_1CILi2EEENSA_ILi4EEENSA_ILi1EEEEEENS1_32KernelTmaWarpSpecializedPingpongEEENS5_IJNSA_ILi64EEENSA_ILi128EEESI_EEENS_12float_e4m3_tENS5_IJlSD_lEEESK_SL_NS4_8TiledMMAINS4_8MMA_AtomIJNS4_4SM904GMMA31MMA_64x128x32_F32E4M3E4M3_SS_TNILNSP_7ScaleInE1ELSR_1EEEEEENS4_6LayoutINS5_IJSD_SD_SD_EEENS5_IJNSA_ILi0EEESW_SW_EEEEENS5_IJNS4_10UnderscoreESZ_SZ_EEEEENS4_23SM90_TMA_LOAD_MULTICASTENS4_14ComposedLayoutINS4_7SwizzleILi3ELi4ELi3EEENS4_18smem_ptr_flag_bitsILi8EEENSU_INS5_IJNSA_ILi8EEESI_EEENS5_IJSI_SD_EEEEEEEvNS4_8identityES12_S1C_vS1D_EENS_8epilogue10collective6detail29Sm90TmaWarpSpecializedAdapterINS1G_15DefaultEpilogueISK_SL_SL_NS1F_6thread17LinearCombinationISK_Li1EffLNS1K_9ScaleType4KindE0ELNS_15FloatRoundStyleE2ESK_EENS1_15EpilogueDefaultEEEEEvvEEEEvNT_6ParamsE,"aw",@nobits
	.sectionflags	@""
	.align	16
	.zero		1024


//--------------------- .nv.shared.reserved.0     --------------------------
	.section	.nv.shared.reserved.0,"aw",@nobits
	.weak		__nv_reservedSMEM_offset_0_alias
	.size		__nv_reservedSMEM_offset_0_alias, 0, 0
	.other		__nv_reservedSMEM_offset_0_alias,@"STO_CUDA_RESERVED_SHARED STV_DEFAULT"
__nv_reservedSMEM_offset_0_alias:
	.zero		0


//--------------------- .nv.global                --------------------------
	.section	.nv.global,"aw",@nobits
.nv.global:
	.type		_ZN40_INTERNAL_b8f96232_4_k_cu_971ac473_277894cute1_E,@object
	.size		_ZN40_INTERNAL_b8f96232_4_k_cu_971ac473_277894cute1_E,(_ZN40_INTERNAL_b8f96232_4_k_cu_971ac473_277894cuda3std3__45__cpo6cbeginE - _ZN40_INTERNAL_b8f96232_4_k_cu_971ac473_277894cute1_E)
_ZN40_INTERNAL_b8f96232_4_k_cu_971ac473_277894cute1_E:
	.zero		1
	.type		_ZN40_INTERNAL_b8f96232_4_k_cu_971ac473_277894cuda3std3__45__cpo6cbeginE,@object
	.size		_ZN40_INTERNAL_b8f96232_4_k_cu_971ac473_277894cuda3std3__45__cpo6cbeginE,(_ZN40_INTERNAL_b8f96232_4_k_cu_971ac473_277894cuda3std3__48in_placeE - _ZN40_INTERNAL_b8f96232_4_k_cu_971ac473_277894cuda3std3__45__cpo6cbeginE)
_ZN40_INTERNAL_b8f96232_4_k_cu_971ac473_277894cuda3std3__45__cpo6cbeginE:
	.zero		1
	.type		_ZN40_INTERNAL_b8f96232_4_k_cu_971ac473_277894cuda3std3__48in_placeE,@object
	.size		_ZN40_INTERNAL_b8f96232_4_k_cu_971ac473_277894cuda3std3__48in_placeE,(_ZN40_INTERNAL_b8f96232_4_k_cu_971ac473_277894cuda3std6ranges3__45__cpo9iter_moveE - _ZN40_INTERNAL_b8f96232_4_k_cu_971ac473_277894cuda3std3__48in_placeE)
_ZN40_INTERNAL_b8f96232_4_k_cu_971ac473_277894cuda3std3__48in_placeE:
	.zero		1
	.type		_ZN40_INTERNAL_b8f96232_4_k_cu_971ac473_277894cuda3std6ranges3__45__cpo9iter_moveE,@object
	.size		_ZN40_INTERNAL_b8f96232_4_k_cu_971ac473_277894cuda3std6ranges3__45__cpo9iter_moveE,(_ZN40_INTERNAL_b8f96232_4_k_cu_971ac473_277894cuda3std3__45__cpo5beginE - _ZN40_INTERNAL_b8f96232_4_k_cu_971ac473_277894cuda3std6ranges3__45__cpo9iter_moveE)
_ZN40_INTERNAL_b8f96232_4_k_cu_971ac473_277894cuda3std6ranges3__45__cpo9iter_moveE:
	.zero		1
	.type		_ZN40_INTERNAL_b8f96232_4_k_cu_971ac473_277894cuda3std3__45__cpo5beginE,@object
	.size		_ZN40_INTERNAL_b8f96232_4_k_cu_971ac473_277894cuda3std3__45__cpo5beginE,(_ZN40_INTERNAL_b8f96232_4_k_cu_971ac473_277894cuda3std3__442_GLOBAL__N__b8f96232_4_k_cu_971ac473_277896ignoreE - _ZN40_INTERNAL_b8f96232_4_k_cu_971ac473_277894cuda3std3__45__cpo5beginE)
_ZN40_INTERNAL_b8f96232_4_k_cu_971ac473_277894cuda3std3__45__cpo5beginE:
	.zero		1
	.type		_ZN40_INTERNAL_b8f96232_4_k_cu_971ac473_277894cuda3std3__442_GLOBAL__N__b8f96232_4_k_cu_971ac473_277896ignoreE,@object
	.size		_ZN40_INTERNAL_b8f96232_4_k_cu_971ac473_277894cuda3std3__442_GLOBAL__N__b8f96232_4_k_cu_971ac473_277896ignoreE,(_ZN40_INTERNAL_b8f96232_4_k_cu_971ac473_277894cute7productE - _ZN40_INTERNAL_b8f96232_4_k_cu_971ac473_277894cuda3std3__442_GLOBAL__N__b8f96232_4_k_cu_971ac473_277896ignoreE)
_ZN40_INTERNAL_b8f96232_4_k_cu_971ac473_277894cuda3std3__442_GLOBAL__N__b8f96232_4_k_cu_971ac473_277896ignoreE:
	.zero		1
	.type		_ZN40_INTERNAL_b8f96232_4_k_cu_971ac473_277894cute7productE,@object
	.size		_ZN40_INTERNAL_b8f96232_4_k_cu_971ac473_277894cute7productE,(_ZN40_INTERNAL_b8f96232_4_k_cu_971ac473_277894cuda3std3__45__cpo3endE - _ZN40_INTERNAL_b8f96232_4_k_cu_971ac473_277894cute7productE)
_ZN40_INTERNAL_b8f96232_4_k_cu_971ac473_277894cute7productE:
	.zero		1
	.type		_ZN40_INTERNAL_b8f96232_4_k_cu_971ac473_277894cuda3std3__45__cpo3endE,@object
	.size		_ZN40_INTERNAL_b8f96232_4_k_cu_971ac473_277894cuda3std3__45__cpo3endE,(_ZN40_INTERNAL_b8f96232_4_k_cu_971ac473_277894cuda3std3__419piecewise_constructE - _ZN40_INTERNAL_b8f96232_4_k_cu_971ac473_277894cuda3std3__45__cpo3endE)
_ZN40_INTERNAL_b8f96232_4_k_cu_971ac473_277894cuda3std3__45__cpo3endE:
	.zero		1
	.type		_ZN40_INTERNAL_b8f96232_4_k_cu_971ac473_277894cuda3std3__419piecewise_constructE,@object
	.size		_ZN40_INTERNAL_b8f96232_4_k_cu_971ac473_277894cuda3std3__419piecewise_constructE,(_ZN40_INTERNAL_b8f96232_4_k_cu_971ac473_277894cuda3std3__45__cpo4cendE - _ZN40_INTERNAL_b8f96232_4_k_cu_971ac473_277894cuda3std3__419piecewise_constructE)
_ZN40_INTERNAL_b8f96232_4_k_cu_971ac473_277894cuda3std3__419piecewise_constructE:
	.zero		1
	.type		_ZN40_INTERNAL_b8f96232_4_k_cu_971ac473_277894cuda3std3__45__cpo4cendE,@object
	.size		_ZN40_INTERNAL_b8f96232_4_k_cu_971ac473_277894cuda3std3__45__cpo4cendE,(_ZN40_INTERNAL_b8f96232_4_k_cu_971ac473_277894cuda3std6ranges3__45__cpo4swapE - _ZN40_INTERNAL_b8f96232_4_k_cu_971ac473_277894cuda3std3__45__cpo4cendE)
_ZN40_INTERNAL_b8f96232_4_k_cu_971ac473_277894cuda3std3__45__cpo4cendE:
	.zero		1
	.type		_ZN40_INTERNAL_b8f96232_4_k_cu_971ac473_277894cuda3std6ranges3__45__cpo4swapE,@object
	.size		_ZN40_INTERNAL_b8f96232_4_k_cu_971ac473_277894cuda3std6ranges3__45__cpo4swapE,(.L_7 - _ZN40_INTERNAL_b8f96232_4_k_cu_971ac473_277894cuda3std6ranges3__45__cpo4swapE)
_ZN40_INTERNAL_b8f96232_4_k_cu_971ac473_277894cuda3std6ranges3__45__cpo4swapE:
	.zero		1
.L_7:


//--------------------- .nv.constant0._ZN7cutlass13device_kernelINS_4gemm6kernel13GemmUniversalIN4cute5tupleIJiiiiEEENS1_10collective13CollectiveMmaINS1_37MainloopSm90TmaGmmaWarpSpecializedFP8ILi9ENS5_IJNS4_1CILi2EEENSA_ILi4EEENSA_ILi1EEEEEENS1_32KernelTmaWarpSpecializedPingpongEEENS5_IJNSA_ILi64EEENSA_ILi128EEESI_EEENS_12float_e4m3_tENS5_IJlSD_lEEESK_SL_NS4_8TiledMMAINS4_8MMA_AtomIJNS4_4SM904GMMA31MMA_64x128x32_F32E4M3E4M3_SS_TNILNSP_7ScaleInE1ELSR_1EEEEEENS4_6LayoutINS5_IJSD_SD_SD_EEENS5_IJNSA_ILi0EEESW_SW_EEEEENS5_IJNS4_10UnderscoreESZ_SZ_EEEEENS4_23SM90_TMA_LOAD_MULTICASTENS4_14ComposedLayoutINS4_7SwizzleILi3ELi4ELi3EEENS4_18smem_ptr_flag_bitsILi8EEENSU_INS5_IJNSA_ILi8EEESI_EEENS5_IJSI_SD_EEEEEEEvNS4_8identityES12_S1C_vS1D_EENS_8epilogue10collective6detail29Sm90TmaWarpSpecializedAdapterINS1G_15DefaultEpilogueISK_SL_SL_NS1F_6thread17LinearCombinationISK_Li1EffLNS1K_9ScaleType4KindE0ELNS_15FloatRoundStyleE2ESK_EENS1_15EpilogueDefaultEEEEEvvEEEEvNT_6ParamsE --------------------------
	.section	.nv.constant0._ZN7cutlass13device_kernelINS_4gemm6kernel13GemmUniversalIN4cute5tupleIJiiiiEEENS1_10collective13CollectiveMmaINS1_37MainloopSm90TmaGmmaWarpSpecializedFP8ILi9ENS5_IJNS4_1CILi2EEENSA_ILi4EEENSA_ILi1EEEEEENS1_32KernelTmaWarpSpecializedPingpongEEENS5_IJNSA_ILi64EEENSA_ILi128EEESI_EEENS_12float_e4m3_tENS5_IJlSD_lEEESK_SL_NS4_8TiledMMAINS4_8MMA_AtomIJNS4_4SM904GMMA31MMA_64x128x32_F32E4M3E4M3_SS_TNILNSP_7ScaleInE1ELSR_1EEEEEENS4_6LayoutINS5_IJSD_SD_SD_EEENS5_IJNSA_ILi0EEESW_SW_EEEEENS5_IJNS4_10UnderscoreESZ_SZ_EEEEENS4_23SM90_TMA_LOAD_MULTICASTENS4_14ComposedLayoutINS4_7SwizzleILi3ELi4ELi3EEENS4_18smem_ptr_flag_bitsILi8EEENSU_INS5_IJNSA_ILi8EEESI_EEENS5_IJSI_SD_EEEEEEEvNS4_8identityES12_S1C_vS1D_EENS_8epilogue10collective6detail29Sm90TmaWarpSpecializedAdapterINS1G_15DefaultEpilogueISK_SL_SL_NS1F_6thread17LinearCombinationISK_Li1EffLNS1K_9ScaleType4KindE0ELNS_15FloatRoundStyleE2ESK_EENS1_15EpilogueDefaultEEEEEvvEEEEvNT_6ParamsE,"a",@progbits
	.sectionflags	@""
	.align	4
.nv.constant0._ZN7cutlass13device_kernelINS_4gemm6kernel13GemmUniversalIN4cute5tupleIJiiiiEEENS1_10collective13CollectiveMmaINS1_37MainloopSm90TmaGmmaWarpSpecializedFP8ILi9ENS5_IJNS4_1CILi2EEENSA_ILi4EEENSA_ILi1EEEEEENS1_32KernelTmaWarpSpecializedPingpongEEENS5_IJNSA_ILi64EEENSA_ILi128EEESI_EEENS_12float_e4m3_tENS5_IJlSD_lEEESK_SL_NS4_8TiledMMAINS4_8MMA_AtomIJNS4_4SM904GMMA31MMA_64x128x32_F32E4M3E4M3_SS_TNILNSP_7ScaleInE1ELSR_1EEEEEENS4_6LayoutINS5_IJSD_SD_SD_EEENS5_IJNSA_ILi0EEESW_SW_EEEEENS5_IJNS4_10UnderscoreESZ_SZ_EEEEENS4_23SM90_TMA_LOAD_MULTICASTENS4_14ComposedLayoutINS4_7SwizzleILi3ELi4ELi3EEENS4_18smem_ptr_flag_bitsILi8EEENSU_INS5_IJNSA_ILi8EEESI_EEENS5_IJSI_SD_EEEEEEEvNS4_8identityES12_S1C_vS1D_EENS_8epilogue10collective6detail29Sm90TmaWarpSpecializedAdapterINS1G_15DefaultEpilogueISK_SL_SL_NS1F_6thread17LinearCombinationISK_Li1EffLNS1K_9ScaleType4KindE0ELNS_15FloatRoundStyleE2ESK_EENS1_15EpilogueDefaultEEEEEvvEEEEvNT_6ParamsE:
	.zero		1664


//--------------------- SYMBOLS --------------------------

	.type		.nv.reservedSmem.offset0,@object
	.size		.nv.reservedSmem.offset0,0x4
